	.target	sm_90a

	.elftype	@"ET_EXEC"


//--------------------- .note.nv.tkinfo           --------------------------
	.section	.note.nv.tkinfo,"",@"SHT_NOTE"
	.sectionflags	@"SHF_NOTE_NV_TKINFO"
	.tkinfo
        /*0018*/ 	.word	0x00000002
        /*0030*/ 	.string	""
        /*0030*/ 	.string	"ptxas"
        /*0030*/ 	.string	"Cuda compilation tools, release 13.0, V13.0.88"
        /*0030*/ 	.string	"Build cuda_13.0.r13.0/compiler.36424714_0"
        /*0030*/ 	.string	"-arch sm_90a -m 64 "



//--------------------- .note.nv.cuinfo           --------------------------
	.section	.note.nv.cuinfo,"",@"SHT_NOTE"
	.sectionflags	@"SHF_NOTE_NV_CUINFO"
        /*0018*/ 	.short	0x0002
        /*001a*/ 	.short	0x005a
        /*001c*/ 	.short	0x0082
	.zero		2


//--------------------- .nv.info                  --------------------------
	.section	.nv.info,"",@"SHT_CUDA_INFO"
	.align	4


	//----- nvinfo : EIATTR_REGCOUNT
	.align		4
        /*0000*/ 	.byte	0x04, 0x2f
        /*0002*/ 	.short	(.L_16 - .L_15)
	.align		4
.L_15:
        /*0004*/ 	.word	index@(_ZN7cutlass13device_kernelINS_4fmha6kernel28FmhaKernelTmaWarpSpecializedINS1_10collective30FmhaMainloopTmaWarpSpecializedINS_6half_tEffN4cute5tupleIJNS7_1CILi128EEENS9_ILi64EEENS9_ILi48EEEEEENS8_IJiNS9_ILi1EEENS8_IJiiEEEEEESG_SG_NS4_12CausalFusionEJEEENS4_15FmhaFwdEpilogueIS6_fNS8_IJSB_SC_SB_EEEEENS2_23IndividualTileSchedulerEJEEEEEvNT_6ParamsE)
        /*0008*/ 	.word	0x000000a8


	//----- nvinfo : EIATTR_FRAME_SIZE
	.align		4
.L_16:
        /*000c*/ 	.byte	0x04, 0x11
        /*000e*/ 	.short	(.L_18 - .L_17)
	.align		4
.L_17:
        /*0010*/ 	.word	index@($__internal_0_$__cuda_sm20_rcp_rn_f32_slowpath)
        /*0014*/ 	.word	0x00000000


	//----- nvinfo : EIATTR_FRAME_SIZE
	.align		4
.L_18:
        /*0018*/ 	.byte	0x04, 0x11
        /*001a*/ 	.short	(.L_20 - .L_19)
	.align		4
.L_19:
        /*001c*/ 	.word	index@(_ZN7cutlass13device_kernelINS_4fmha6kernel28FmhaKernelTmaWarpSpecializedINS1_10collective30FmhaMainloopTmaWarpSpecializedINS_6half_tEffN4cute5tupleIJNS7_1CILi128EEENS9_ILi64EEENS9_ILi48EEEEEENS8_IJiNS9_ILi1EEENS8_IJiiEEEEEESG_SG_NS4_12CausalFusionEJEEENS4_15FmhaFwdEpilogueIS6_fNS8_IJSB_SC_SB_EEEEENS2_23IndividualTileSchedulerEJEEEEEvNT_6ParamsE)
        /*0020*/ 	.word	0x00000000


	//----- nvinfo : EIATTR_MIN_STACK_SIZE
	.align		4
.L_20:
        /*0024*/ 	.byte	0x04, 0x12
        /*0026*/ 	.short	(.L_22 - .L_21)
	.align		4
.L_21:
        /*0028*/ 	.word	index@(_ZN7cutlass13device_kernelINS_4fmha6kernel28FmhaKernelTmaWarpSpecializedINS1_10collective30FmhaMainloopTmaWarpSpecializedINS_6half_tEffN4cute5tupleIJNS7_1CILi128EEENS9_ILi64EEENS9_ILi48EEEEEENS8_IJiNS9_ILi1EEENS8_IJiiEEEEEESG_SG_NS4_12CausalFusionEJEEENS4_15FmhaFwdEpilogueIS6_fNS8_IJSB_SC_SB_EEEEENS2_23IndividualTileSchedulerEJEEEEEvNT_6ParamsE)
        /*002c*/ 	.word	0x00000000
.L_22:


//--------------------- .nv.compat                --------------------------
	.section	.nv.compat,"",@"SHT_CUDA_COMPAT_INFO"
	.align	4
        /*0000*/ 	.byte	0x02, 0x09, 0x01, 0x00, 0x02, 0x02, 0x04, 0x00, 0x02, 0x05, 0x05, 0x00, 0x03, 0x07, 0x01, 0x01
        /*0010*/ 	.byte	0x02, 0x03, 0x01, 0x00, 0x02, 0x06, 0x01, 0x00, 0x04, 0x0b, 0x08, 0x00, 0x00, 0x00, 0x00, 0x00
        /*0020*/ 	.byte	0x00, 0x00, 0x00, 0x00


//--------------------- .nv.info._ZN7cutlass13device_kernelINS_4fmha6kernel28FmhaKernelTmaWarpSpecializedINS1_10collective30FmhaMainloopTmaWarpSpecializedINS_6half_tEffN4cute5tupleIJNS7_1CILi128EEENS9_ILi64EEENS9_ILi48EEEEEENS8_IJiNS9_ILi1EEENS8_IJiiEEEEEESG_SG_NS4_12CausalFusionEJEEENS4_15FmhaFwdEpilogueIS6_fNS8_IJSB_SC_SB_EEEEENS2_23IndividualTileSchedulerEJEEEEEvNT_6ParamsE --------------------------
	.section	.nv.info._ZN7cutlass13device_kernelINS_4fmha6kernel28FmhaKernelTmaWarpSpecializedINS1_10collective30FmhaMainloopTmaWarpSpecializedINS_6half_tEffN4cute5tupleIJNS7_1CILi128EEENS9_ILi64EEENS9_ILi48EEEEEENS8_IJiNS9_ILi1EEENS8_IJiiEEEEEESG_SG_NS4_12CausalFusionEJEEENS4_15FmhaFwdEpilogueIS6_fNS8_IJSB_SC_SB_EEEEENS2_23IndividualTileSchedulerEJEEEEEvNT_6ParamsE,"",@"SHT_CUDA_INFO"
	.sectionflags	@""
	.align	4


	//----- nvinfo : EIATTR_CUDA_API_VERSION
	.align		4
        /*0000*/ 	.byte	0x04, 0x37
        /*0002*/ 	.short	(.L_24 - .L_23)
.L_23:
        /*0004*/ 	.word	0x00000082


	//----- nvinfo : EIATTR_KPARAM_INFO
	.align		4
.L_24:
        /*0008*/ 	.byte	0x04, 0x17
        /*000a*/ 	.short	(.L_26 - .L_25)
.L_25:
        /*000c*/ 	.word	0x00000000
        /*0010*/ 	.short	0x0000
        /*0012*/ 	.short	0x0070
        /*0014*/ 	.byte	0x00, 0xf0, 0x01, 0x20


	//----- nvinfo : EIATTR_SPARSE_MMA_MASK
	.align		4
.L_26:
        /*0018*/ 	.byte	0x03, 0x50
        /*001a*/ 	.short	0x0000


	//----- nvinfo : EIATTR_MAXREG_COUNT
	.align		4
        /*001c*/ 	.byte	0x03, 0x1b
        /*001e*/ 	.short	0x00a8


	//----- nvinfo : EIATTR_NUM_BARRIERS
	.align		4
        /*0020*/ 	.byte	0x02, 0x4c
        /*0022*/ 	.byte	0x02
	.zero		1


	//----- nvinfo : EIATTR_EXTERNS
	.align		4
        /*0024*/ 	.byte	0x04, 0x0f
        /*0026*/ 	.short	(.L_28 - .L_27)


	//   ....[0]....
	.align		4
.L_27:
        /*0028*/ 	.word	index@(__assertfail)


	//----- nvinfo : EIATTR_MERCURY_ISA_VERSION
	.align		4
.L_28:
        /*002c*/ 	.byte	0x03, 0x5f
        /*002e*/ 	.short	0x0101


	//----- nvinfo : EIATTR_INT_WARP_WIDE_INSTR_OFFSETS
	.align		4
        /*0030*/ 	.byte	0x04, 0x31
        /*0032*/ 	.short	(.L_30 - .L_29)


	//   ....[0]....
.L_29:
        /*0034*/ 	.word	0x000006f0


	//   ....[1]....
        /*0038*/ 	.word	0x00000700


	//   ....[2]....
        /*003c*/ 	.word	0x00000710


	//   ....[3]....
        /*0040*/ 	.word	0x00000720


	//   ....[4]....
        /*0044*/ 	.word	0x00000790


	//----- nvinfo : EIATTR_COOP_GROUP_MASK_REGIDS
	.align		4
.L_30:
        /*0048*/ 	.byte	0x04, 0x29
        /*004a*/ 	.short	(.L_32 - .L_31)


	//   ....[0]....
.L_31:
        /*004c*/ 	.word	0xffffffff


	//   ....[1]....
        /*0050*/ 	.word	0xffffffff


	//   ....[2]....
        /*0054*/ 	.word	0xffffffff


	//   ....[3]....
        /*0058*/ 	.word	0xffffffff


	//   ....[4]....
        /*005c*/ 	.word	0xffffffff


	//   ....[5]....
        /*0060*/ 	.word	0xffffffff


	//   ....[6]....
        /*0064*/ 	.word	0xffffffff


	//   ....[7]....
        /*0068*/ 	.word	0xffffffff


	//   ....[8]....
        /*006c*/ 	.word	0xffffffff


	//   ....[9]....
        /*0070*/ 	.word	0xffffffff


	//   ....[10]....
        /*0074*/ 	.word	0xffffffff


	//   ....[11]....
        /*0078*/ 	.word	0xffffffff


	//   ....[12]....
        /*007c*/ 	.word	0xffffffff


	//   ....[13]....
        /*0080*/ 	.word	0xffffffff


	//   ....[14]....
        /*0084*/ 	.word	0xffffffff


	//   ....[15]....
        /*0088*/ 	.word	0xffffffff


	//   ....[16]....
        /*008c*/ 	.word	0xffffffff


	//   ....[17]....
        /*0090*/ 	.word	0xffffffff


	//   ....[18]....
        /*0094*/ 	.word	0xffffffff


	//   ....[19]....
        /*0098*/ 	.word	0xffffffff


	//   ....[20]....
        /*009c*/ 	.word	0xffffffff


	//   ....[21]....
        /*00a0*/ 	.word	0xffffffff


	//----- nvinfo : EIATTR_COOP_GROUP_INSTR_OFFSETS
	.align		4
.L_32:
        /*00a4*/ 	.byte	0x04, 0x28
        /*00a6*/ 	.short	(.L_34 - .L_33)


	//   ....[0]....
.L_33:
        /*00a8*/ 	.word	0x00000050


	//   ....[1]....
        /*00ac*/ 	.word	0x00000080


	//   ....[2]....
        /*00b0*/ 	.word	0x000001b0


	//   ....[3]....
        /*00b4*/ 	.word	0x00000370


	//   ....[4]....
        /*00b8*/ 	.word	0x00000530


	//   ....[5]....
        /*00bc*/ 	.word	0x00000690


	//   ....[6]....
        /*00c0*/ 	.word	0x000016e0


	//   ....[7]....
        /*00c4*/ 	.word	0x00001710


	//   ....[8]....
        /*00c8*/ 	.word	0x00001aa0


	//   ....[9]....
        /*00cc*/ 	.word	0x00001b80


	//   ....[10]....
        /*00d0*/ 	.word	0x00002e60


	//   ....[11]....
        /*00d4*/ 	.word	0x00002e90


	//   ....[12]....
        /*00d8*/ 	.word	0x00003190


	//   ....[13]....
        /*00dc*/ 	.word	0x000032b0


	//   ....[14]....
        /*00e0*/ 	.word	0x00004c50


	//   ....[15]....
        /*00e4*/ 	.word	0x00004d50


	//   ....[16]....
        /*00e8*/ 	.word	0x000051a0


	//   ....[17]....
        /*00ec*/ 	.word	0x000052a0


	//   ....[18]....
        /*00f0*/ 	.word	0x000065c0


	//   ....[19]....
        /*00f4*/ 	.word	0x00006600


	//   ....[20]....
        /*00f8*/ 	.word	0x00006640


	//   ....[21]....
        /*00fc*/ 	.word	0x00006660


	//----- nvinfo : EIATTR_REG_RECONFIG
	.align		4
.L_34:
        /*0100*/ 	.byte	0x01, 0x54
	.zero		2


	//----- nvinfo : EIATTR_SYSCALL_OFFSETS
	.align		4
        /*0104*/ 	.byte	0x04, 0x46
        /*0106*/ 	.short	(.L_36 - .L_35)


	//   ....[0]....
.L_35:
        /*0108*/ 	.word	0x00006fa0


	//   ....[1]....
        /*010c*/ 	.word	0x00007100


	//----- nvinfo : EIATTR_MBARRIER_INSTR_OFFSETS
	.align		4
.L_36:
        /*0110*/ 	.byte	0x04, 0x39
        /*0112*/ 	.short	(.L_38 - .L_37)


	//   ....[0]....
.L_37:
        /*0114*/ 	.word	0x00000320
        /*0118*/ 	.word	0x000000ff
        /*011c*/ 	.word	0x0000a850
        /*0120*/ 	.short	0x0100
        /*0122*/ 	.byte	0x06
	.zero		1


	//   ....[1]....
        /*0124*/ 	.word	0x00000330
        /*0128*/ 	.word	0x000000ff
        /*012c*/ 	.word	0x0000a860
        /*0130*/ 	.short	0x0100
        /*0132*/ 	.byte	0x06
	.zero		1


	//   ....[2]....
        /*0134*/ 	.word	0x00000340
        /*0138*/ 	.word	0x000000ff
        /*013c*/ 	.word	0x0000a858
        /*0140*/ 	.short	0x0100
        /*0142*/ 	.byte	0x06
	.zero		1


	//   ....[3]....
        /*0144*/ 	.word	0x00000350
        /*0148*/ 	.word	0x000000ff
        /*014c*/ 	.word	0x0000a868
        /*0150*/ 	.short	0x0100
        /*0152*/ 	.byte	0x06
	.zero		1


	//   ....[4]....
        /*0154*/ 	.word	0x00000480
        /*0158*/ 	.word	0x000000ff
        /*015c*/ 	.word	0x0000a800
        /*0160*/ 	.short	0x0100
        /*0162*/ 	.byte	0x06
	.zero		1


	//   ....[5]....
        /*0164*/ 	.word	0x00000490
        /*0168*/ 	.word	0x000000ff
        /*016c*/ 	.word	0x0000a828
        /*0170*/ 	.short	0x0100
        /*0172*/ 	.byte	0x06
	.zero		1


	//   ....[6]....
        /*0174*/ 	.word	0x000004a0
        /*0178*/ 	.word	0x000000ff
        /*017c*/ 	.word	0x0000a808
        /*0180*/ 	.short	0x0100
        /*0182*/ 	.byte	0x06
	.zero		1


	//   ....[7]....
        /*0184*/ 	.word	0x000004b0
        /*0188*/ 	.word	0x000000ff
        /*018c*/ 	.word	0x0000a830
        /*0190*/ 	.short	0x0100
        /*0192*/ 	.byte	0x06
	.zero		1


	//   ....[8]....
        /*0194*/ 	.word	0x000004c0
        /*0198*/ 	.word	0x000000ff
        /*019c*/ 	.word	0x0000a810
        /*01a0*/ 	.short	0x0100
        /*01a2*/ 	.byte	0x06
	.zero		1


	//   ....[9]....
        /*01a4*/ 	.word	0x000004d0
        /*01a8*/ 	.word	0x000000ff
        /*01ac*/ 	.word	0x0000a838
        /*01b0*/ 	.short	0x0100
        /*01b2*/ 	.byte	0x06
	.zero		1


	//   ....[10]....
        /*01b4*/ 	.word	0x000004e0
        /*01b8*/ 	.word	0x000000ff
        /*01bc*/ 	.word	0x0000a818
        /*01c0*/ 	.short	0x0100
        /*01c2*/ 	.byte	0x06
	.zero		1


	//   ....[11]....
        /*01c4*/ 	.word	0x000004f0
        /*01c8*/ 	.word	0x000000ff
        /*01cc*/ 	.word	0x0000a840
        /*01d0*/ 	.short	0x0100
        /*01d2*/ 	.byte	0x06
	.zero		1


	//   ....[12]....
        /*01d4*/ 	.word	0x00000500
        /*01d8*/ 	.word	0x000000ff
        /*01dc*/ 	.word	0x0000a820
        /*01e0*/ 	.short	0x0100
        /*01e2*/ 	.byte	0x06
	.zero		1


	//   ....[13]....
        /*01e4*/ 	.word	0x00000510
        /*01e8*/ 	.word	0x000000ff
        /*01ec*/ 	.word	0x0000a848
        /*01f0*/ 	.short	0x0100
        /*01f2*/ 	.byte	0x06
	.zero		1


	//   ....[14]....
        /*01f4*/ 	.word	0x00000640
        /*01f8*/ 	.word	0x000000ff
        /*01fc*/ 	.word	0x0000a870
        /*0200*/ 	.short	0x0100
        /*0202*/ 	.byte	0x06
	.zero		1


	//   ....[15]....
        /*0204*/ 	.word	0x00000650
        /*0208*/ 	.word	0x000000ff
        /*020c*/ 	.word	0x0000a880
        /*0210*/ 	.short	0x0100
        /*0212*/ 	.byte	0x06
	.zero		1


	//   ....[16]....
        /*0214*/ 	.word	0x00000660
        /*0218*/ 	.word	0x000000ff
        /*021c*/ 	.word	0x0000a878
        /*0220*/ 	.short	0x0100
        /*0222*/ 	.byte	0x06
	.zero		1


	//   ....[17]....
        /*0224*/ 	.word	0x00000670
        /*0228*/ 	.word	0x000000ff
        /*022c*/ 	.word	0x0000a888
        /*0230*/ 	.short	0x0100
        /*0232*/ 	.byte	0x06
	.zero		1


	//   ....[18]....
        /*0234*/ 	.word	0x000007b0
        /*0238*/ 	.word	0x000000ff
        /*023c*/ 	.word	0x0000a890
        /*0240*/ 	.short	0x0100
        /*0242*/ 	.byte	0x06
	.zero		1


	//   ....[19]....
        /*0244*/ 	.word	0x000007c0
        /*0248*/ 	.word	0x000000ff
        /*024c*/ 	.word	0x0000a898
        /*0250*/ 	.short	0x0100
        /*0252*/ 	.byte	0x06
	.zero		1


	//   ....[20]....
        /*0254*/ 	.word	0x000007d0
        /*0258*/ 	.word	0x000000ff
        /*025c*/ 	.word	0x0000a8a0
        /*0260*/ 	.short	0x0100
        /*0262*/ 	.byte	0x06
	.zero		1


	//   ....[21]....
        /*0264*/ 	.word	0x000007e0
        /*0268*/ 	.word	0x000000ff
        /*026c*/ 	.word	0x0000a8a8
        /*0270*/ 	.short	0x0100
        /*0272*/ 	.byte	0x06
	.zero		1


	//   ....[22]....
        /*0274*/ 	.word	0x000008e0
        /*0278*/ 	.word	0x000000ff
        /*027c*/ 	.word	0x0000a8c0
        /*0280*/ 	.short	0x0100
        /*0282*/ 	.byte	0x06
	.zero		1


	//   ....[23]....
        /*0284*/ 	.word	0x000008f0
        /*0288*/ 	.word	0x000000ff
        /*028c*/ 	.word	0x0000a8d8
        /*0290*/ 	.short	0x0100
        /*0292*/ 	.byte	0x06
	.zero		1


	//   ....[24]....
        /*0294*/ 	.word	0x00000900
        /*0298*/ 	.word	0x000000ff
        /*029c*/ 	.word	0x0000a8c8
        /*02a0*/ 	.short	0x0100
        /*02a2*/ 	.byte	0x06
	.zero		1


	//   ....[25]....
        /*02a4*/ 	.word	0x00000910
        /*02a8*/ 	.word	0x000000ff
        /*02ac*/ 	.word	0x0000a8e0
        /*02b0*/ 	.short	0x0100
        /*02b2*/ 	.byte	0x06
	.zero		1


	//   ....[26]....
        /*02b4*/ 	.word	0x00000920
        /*02b8*/ 	.word	0x000000ff
        /*02bc*/ 	.word	0x0000a8d0
        /*02c0*/ 	.short	0x0100
        /*02c2*/ 	.byte	0x06
	.zero		1


	//   ....[27]....
        /*02c4*/ 	.word	0x00000930
        /*02c8*/ 	.word	0x000000ff
        /*02cc*/ 	.word	0x0000a8e8
        /*02d0*/ 	.short	0x0100
        /*02d2*/ 	.byte	0x06
	.zero		1


	//   ....[28]....
        /*02d4*/ 	.word	0x00000e80
        /*02d8*/ 	.word	0x000000ff
        /*02dc*/ 	.word	0x0000a850
        /*02e0*/ 	.short	0x010a
        /*02e2*/ 	.byte	0x05
	.zero		1


	//   ....[29]....
        /*02e4*/ 	.word	0x00000f60
        /*02e8*/ 	.word	0x000000ff
        /*02ec*/ 	.word	0x0000a800
        /*02f0*/ 	.short	0x010a
        /*02f2*/ 	.byte	0x26
	.zero		1


	//   ....[30]....
        /*02f4*/ 	.word	0x00000fb0
        /*02f8*/ 	.word	0x000000ff
        /*02fc*/ 	.word	0xfffffff8
        /*0300*/ 	.short	0x010a
        /*0302*/ 	.byte	0x13
	.zero		1


	//   ....[31]....
        /*0304*/ 	.word	0x00002410
        /*0308*/ 	.word	0x00000007
        /*030c*/ 	.word	0x00000000
        /*0310*/ 	.short	0x0101
        /*0312*/ 	.byte	0x11
	.zero		1


	//   ....[32]....
        /*0314*/ 	.word	0x000025e0
        /*0318*/ 	.word	0x000000ff
        /*031c*/ 	.word	0x0000a808
        /*0320*/ 	.short	0x010a
        /*0322*/ 	.byte	0x26
	.zero		1


	//   ....[33]....
        /*0324*/ 	.word	0x00002a60
        /*0328*/ 	.word	0x000000ff
        /*032c*/ 	.word	0x00000000
        /*0330*/ 	.short	0x0101
        /*0332*/ 	.byte	0x06
	.zero		1


	//   ....[34]....
        /*0334*/ 	.word	0x00002bd0
        /*0338*/ 	.word	0x000000ff
        /*033c*/ 	.word	0x0000a800
        /*0340*/ 	.short	0x010a
        /*0342*/ 	.byte	0x06
	.zero		1


	//   ....[35]....
        /*0344*/ 	.word	0x00003cf0
        /*0348*/ 	.word	0x000000ff
        /*034c*/ 	.word	0x0000a800
        /*0350*/ 	.short	0x010a
        /*0352*/ 	.byte	0x07
	.zero		1


	//   ....[36]....
        /*0354*/ 	.word	0x00003fc0
        /*0358*/ 	.word	0x000000ff
        /*035c*/ 	.word	0x0000a800
        /*0360*/ 	.short	0x010a
        /*0362*/ 	.byte	0x07
	.zero		1


	//   ....[37]....
        /*0364*/ 	.word	0x00004440
        /*0368*/ 	.word	0x000000ff
        /*036c*/ 	.word	0x00000000
        /*0370*/ 	.short	0x0101
        /*0372*/ 	.byte	0x07
	.zero		1


	//   ....[38]....
        /*0374*/ 	.word	0x000044f0
        /*0378*/ 	.word	0x000000ff
        /*037c*/ 	.word	0x00000000
        /*0380*/ 	.short	0x0101
        /*0382*/ 	.byte	0x07
	.zero		1


	//   ....[39]....
        /*0384*/ 	.word	0x000046a0
        /*0388*/ 	.word	0x000000ff
        /*038c*/ 	.word	0x0000a800
        /*0390*/ 	.short	0x010a
        /*0392*/ 	.byte	0x06
	.zero		1


	//   ....[40]....
        /*0394*/ 	.word	0x00005ce0
        /*0398*/ 	.word	0x000000ff
        /*039c*/ 	.word	0x0000a800
        /*03a0*/ 	.short	0x010a
        /*03a2*/ 	.byte	0x07
	.zero		1


	//   ....[41]....
        /*03a4*/ 	.word	0x00005f80
        /*03a8*/ 	.word	0x000000ff
        /*03ac*/ 	.word	0x0000a800
        /*03b0*/ 	.short	0x010a
        /*03b2*/ 	.byte	0x07
	.zero		1


	//   ....[42]....
        /*03b4*/ 	.word	0x00006400
        /*03b8*/ 	.word	0x000000ff
        /*03bc*/ 	.word	0x00000000
        /*03c0*/ 	.short	0x0101
        /*03c2*/ 	.byte	0x07
	.zero		1


	//   ....[43]....
        /*03c4*/ 	.word	0x000064b0
        /*03c8*/ 	.word	0x000000ff
        /*03cc*/ 	.word	0x00000000
        /*03d0*/ 	.short	0x0101
        /*03d2*/ 	.byte	0x07
	.zero		1


	//   ....[44]....
        /*03d4*/ 	.word	0x00006b00
        /*03d8*/ 	.word	0x000000ff
        /*03dc*/ 	.word	0x00000008
        /*03e0*/ 	.short	0x010a
        /*03e2*/ 	.byte	0x13
	.zero		1


	//   ....[45]....
        /*03e4*/ 	.word	0x00007980
        /*03e8*/ 	.word	0x00000000
        /*03ec*/ 	.word	0x0000a890
        /*03f0*/ 	.short	0x0101
        /*03f2*/ 	.byte	0x26
	.zero		1


	//   ....[46]....
        /*03f4*/ 	.word	0x00007b50
        /*03f8*/ 	.word	0x00000004
        /*03fc*/ 	.word	0x0000a860
        /*0400*/ 	.short	0x010a
        /*0402*/ 	.byte	0x3f
	.zero		1


	//   ....[47]....
        /*0404*/ 	.word	0x00007e60
        /*0408*/ 	.word	0x00000002
        /*040c*/ 	.word	0x0000a828
        /*0410*/ 	.short	0x010a
        /*0412*/ 	.byte	0x3f
	.zero		1


	//   ....[48]....
        /*0414*/ 	.word	0x00008180
        /*0418*/ 	.word	0x00000004
        /*041c*/ 	.word	0x0000a860
        /*0420*/ 	.short	0x010a
        /*0422*/ 	.byte	0x3f
	.zero		1


	//   ....[49]....
        /*0424*/ 	.word	0x000084d0
        /*0428*/ 	.word	0x00000003
        /*042c*/ 	.word	0x0000a828
        /*0430*/ 	.short	0x010a
        /*0432*/ 	.byte	0x3f
	.zero		1


	//   ....[50]....
        /*0434*/ 	.word	0x000088c0
        /*0438*/ 	.word	0x00000007
        /*043c*/ 	.word	0x0000a828
        /*0440*/ 	.short	0x010a
        /*0442*/ 	.byte	0x3f
	.zero		1


	//   ....[51]....
        /*0444*/ 	.word	0x00008c10
        /*0448*/ 	.word	0x00000004
        /*044c*/ 	.word	0x0000a828
        /*0450*/ 	.short	0x010a
        /*0452*/ 	.byte	0x3f
	.zero		1


	//   ....[52]....
        /*0454*/ 	.word	0x00008f50
        /*0458*/ 	.word	0x00000007
        /*045c*/ 	.word	0x0000a850
        /*0460*/ 	.short	0x010a
        /*0462*/ 	.byte	0x3f
	.zero		1


	//   ....[53]....
        /*0464*/ 	.word	0x00008fb0
        /*0468*/ 	.word	0x00000002
        /*046c*/ 	.word	0x0000a800
        /*0470*/ 	.short	0x010a
        /*0472*/ 	.byte	0x3f
	.zero		1


	//   ....[54]....
        /*0474*/ 	.word	0x00009010
        /*0478*/ 	.word	0x00000007
        /*047c*/ 	.word	0xfffffff8
        /*0480*/ 	.short	0x010a
        /*0482*/ 	.byte	0x3f
	.zero		1


	//   ....[55]....
        /*0484*/ 	.word	0x00009070
        /*0488*/ 	.word	0x0000000a
        /*048c*/ 	.word	0x0000a808
        /*0490*/ 	.short	0x010a
        /*0492*/ 	.byte	0x3f
	.zero		1


	//   ....[56]....
        /*0494*/ 	.word	0x000090d0
        /*0498*/ 	.word	0x00000004
        /*049c*/ 	.word	0x0000a800
        /*04a0*/ 	.short	0x010a
        /*04a2*/ 	.byte	0x3f
	.zero		1


	//   ....[57]....
        /*04a4*/ 	.word	0x00009130
        /*04a8*/ 	.word	0x0000000c
        /*04ac*/ 	.word	0x0000a800
        /*04b0*/ 	.short	0x010a
        /*04b2*/ 	.byte	0x3f
	.zero		1


	//   ....[58]....
        /*04b4*/ 	.word	0x00009190
        /*04b8*/ 	.word	0x0000000d
        /*04bc*/ 	.word	0x0000a800
        /*04c0*/ 	.short	0x010a
        /*04c2*/ 	.byte	0x3f
	.zero		1


	//   ....[59]....
        /*04c4*/ 	.word	0x000091f0
        /*04c8*/ 	.word	0x0000000a
        /*04cc*/ 	.word	0x0000a800
        /*04d0*/ 	.short	0x010a
        /*04d2*/ 	.byte	0x3f
	.zero		1


	//   ....[60]....
        /*04d4*/ 	.word	0x00009250
        /*04d8*/ 	.word	0x00000003
        /*04dc*/ 	.word	0x00000008
        /*04e0*/ 	.short	0x010a
        /*04e2*/ 	.byte	0x3f
	.zero		1


	//   ....[61]....
        /*04e4*/ 	.word	0x000092a0
        /*04e8*/ 	.word	0x00000004
        /*04ec*/ 	.word	0x0000a860
        /*04f0*/ 	.short	0x010a
        /*04f2*/ 	.byte	0x3f
	.zero		1


	//   ....[62]....
        /*04f4*/ 	.word	0x000092f0
        /*04f8*/ 	.word	0x00000002
        /*04fc*/ 	.word	0x0000a828
        /*0500*/ 	.short	0x010a
        /*0502*/ 	.byte	0x3f
	.zero		1


	//   ....[63]....
        /*0504*/ 	.word	0x00009340
        /*0508*/ 	.word	0x00000004
        /*050c*/ 	.word	0x0000a860
        /*0510*/ 	.short	0x010a
        /*0512*/ 	.byte	0x3f
	.zero		1


	//   ....[64]....
        /*0514*/ 	.word	0x00009390
        /*0518*/ 	.word	0x00000003
        /*051c*/ 	.word	0x0000a828
        /*0520*/ 	.short	0x010a
        /*0522*/ 	.byte	0x3f
	.zero		1


	//   ....[65]....
        /*0524*/ 	.word	0x000093e0
        /*0528*/ 	.word	0x00000007
        /*052c*/ 	.word	0x0000a828
        /*0530*/ 	.short	0x010a
        /*0532*/ 	.byte	0x3f
	.zero		1


	//   ....[66]....
        /*0534*/ 	.word	0x00009430
        /*0538*/ 	.word	0x00000004
        /*053c*/ 	.word	0x0000a828
        /*0540*/ 	.short	0x010a
        /*0542*/ 	.byte	0x3f
	.zero		1


	//----- nvinfo : EIATTR_NUM_MBARRIERS
	.align		4
.L_38:
        /*0544*/ 	.byte	0x03, 0x38
        /*0546*/ 	.short	0x001c


	//----- nvinfo : EIATTR_EXIT_INSTR_OFFSETS
	.align		4
        /*0548*/ 	.byte	0x04, 0x1c
        /*054a*/ 	.short	(.L_40 - .L_39)


	//   ....[0]....
.L_39:
        /*054c*/ 	.word	0x000009d0


	//   ....[1]....
        /*0550*/ 	.word	0x00007990


	//   ....[2]....
        /*0554*/ 	.word	0x000079d0


	//   ....[3]....
        /*0558*/ 	.word	0x000087c0


	//   ....[4]....
        /*055c*/ 	.word	0x00008f30


	//----- nvinfo : EIATTR_MAX_THREADS
	.align		4
.L_40:
        /*0560*/ 	.byte	0x04, 0x05
        /*0562*/ 	.short	(.L_42 - .L_41)
.L_41:
        /*0564*/ 	.word	0x00000180
        /*0568*/ 	.word	0x00000001
        /*056c*/ 	.word	0x00000001


	//----- nvinfo : EIATTR_CRS_STACK_SIZE
	.align		4
.L_42:
        /*0570*/ 	.byte	0x04, 0x1e
        /*0572*/ 	.short	(.L_44 - .L_43)
.L_43:
        /*0574*/ 	.word	0x00000000


	//----- nvinfo : EIATTR_CBANK_PARAM_SIZE
	.align		4
.L_44:
        /*0578*/ 	.byte	0x03, 0x19
        /*057a*/ 	.short	0x0870


	//----- nvinfo : EIATTR_PARAM_CBANK
	.align		4
        /*057c*/ 	.byte	0x04, 0x0a
        /*057e*/ 	.short	(.L_46 - .L_45)
	.align		4
.L_45:
        /*0580*/ 	.word	index@(.nv.constant0._ZN7cutlass13device_kernelINS_4fmha6kernel28FmhaKernelTmaWarpSpecializedINS1_10collective30FmhaMainloopTmaWarpSpecializedINS_6half_tEffN4cute5tupleIJNS7_1CILi128EEENS9_ILi64EEENS9_ILi48EEEEEENS8_IJiNS9_ILi1EEENS8_IJiiEEEEEESG_SG_NS4_12CausalFusionEJEEENS4_15FmhaFwdEpilogueIS6_fNS8_IJSB_SC_SB_EEEEENS2_23IndividualTileSchedulerEJEEEEEvNT_6ParamsE)
        /*0584*/ 	.short	0x0210
        /*0586*/ 	.short	0x0870


	//----- nvinfo : EIATTR_SW_WAR
	.align		4
.L_46:
        /*0588*/ 	.byte	0x04, 0x36
        /*058a*/ 	.short	(.L_48 - .L_47)
.L_47:
        /*058c*/ 	.word	0x00000008
.L_48:


//--------------------- .nv.callgraph             --------------------------
	.section	.nv.callgraph,"",@"SHT_CUDA_CALLGRAPH"
	.align	4
	.sectionentsize	8
	.align		4
        /*0000*/ 	.word	0x00000000
	.align		4
        /*0004*/ 	.word	0xffffffff
	.align		4
        /*0008*/ 	.word	index@(_ZN7cutlass13device_kernelINS_4fmha6kernel28FmhaKernelTmaWarpSpecializedINS1_10collective30FmhaMainloopTmaWarpSpecializedINS_6half_tEffN4cute5tupleIJNS7_1CILi128EEENS9_ILi64EEENS9_ILi48EEEEEENS8_IJiNS9_ILi1EEENS8_IJiiEEEEEESG_SG_NS4_12CausalFusionEJEEENS4_15FmhaFwdEpilogueIS6_fNS8_IJSB_SC_SB_EEEEENS2_23IndividualTileSchedulerEJEEEEEvNT_6ParamsE)
	.align		4
        /*000c*/ 	.word	index@(__assertfail)
	.align		4
        /*0010*/ 	.word	0x00000000
	.align		4
        /*0014*/ 	.word	0xfffffffe
	.align		4
        /*0018*/ 	.word	0x00000000
	.align		4
        /*001c*/ 	.word	0xfffffffd
	.align		4
        /*0020*/ 	.word	0x00000000
	.align		4
        /*0024*/ 	.word	0xfffffffc


//--------------------- .nv.constant4             --------------------------
	.section	.nv.constant4,"a",@progbits
	.align	8
	.align		8
.nv.constant4:
        /*0000*/ 	.dword	__assertfail
	.align		8
        /*0008*/ 	.dword	__unnamed_1
	.align		8
        /*0010*/ 	.dword	__unnamed_2
	.align		8
        /*0018*/ 	.dword	_ZN39_INTERNAL_2649d325_4_k_cu_394bffa3_29434cuda3std3__45__cpo5beginE
	.align		8
        /*0020*/ 	.dword	_ZN39_INTERNAL_2649d325_4_k_cu_394bffa3_29434cuda3std3__45__cpo3endE
	.align		8
        /*0028*/ 	.dword	_ZN39_INTERNAL_2649d325_4_k_cu_394bffa3_29434cuda3std3__45__cpo6cbeginE
	.align		8
        /*0030*/ 	.dword	_ZN39_INTERNAL_2649d325_4_k_cu_394bffa3_29434cuda3std3__45__cpo4cendE
	.align		8
        /*0038*/ 	.dword	_ZN39_INTERNAL_2649d325_4_k_cu_394bffa3_29434cuda3std3__441_GLOBAL__N__2649d325_4_k_cu_394bffa3_29436ignoreE
	.align		8
        /*0040*/ 	.dword	_ZN39_INTERNAL_2649d325_4_k_cu_394bffa3_29434cuda3std3__419piecewise_constructE
	.align		8
        /*0048*/ 	.dword	_ZN39_INTERNAL_2649d325_4_k_cu_394bffa3_29434cuda3std3__48in_placeE
	.align		8
        /*0050*/ 	.dword	_ZN39_INTERNAL_2649d325_4_k_cu_394bffa3_29434cuda3std6ranges3__45__cpo4swapE
	.align		8
        /*0058*/ 	.dword	_ZN39_INTERNAL_2649d325_4_k_cu_394bffa3_29434cuda3std6ranges3__45__cpo9iter_moveE
	.align		8
        /*0060*/ 	.dword	_ZN39_INTERNAL_2649d325_4_k_cu_394bffa3_29434cute7productE
	.align		8
        /*0068*/ 	.dword	_ZN39_INTERNAL_2649d325_4_k_cu_394bffa3_29434cute1_E
	.align		8
        /*0070*/ 	.dword	$str$24
	.align		8
        /*0078*/ 	.dword	$str$25


//--------------------- .text._ZN7cutlass13device_kernelINS_4fmha6kernel28FmhaKernelTmaWarpSpecializedINS1_10collective30FmhaMainloopTmaWarpSpecializedINS_6half_tEffN4cute5tupleIJNS7_1CILi128EEENS9_ILi64EEENS9_ILi48EEEEEENS8_IJiNS9_ILi1EEENS8_IJiiEEEEEESG_SG_NS4_12CausalFusionEJEEENS4_15FmhaFwdEpilogueIS6_fNS8_IJSB_SC_SB_EEEEENS2_23IndividualTileSchedulerEJEEEEEvNT_6ParamsE --------------------------
	.section	.text._ZN7cutlass13device_kernelINS_4fmha6kernel28FmhaKernelTmaWarpSpecializedINS1_10collective30FmhaMainloopTmaWarpSpecializedINS_6half_tEffN4cute5tupleIJNS7_1CILi128EEENS9_ILi64EEENS9_ILi48EEEEEENS8_IJiNS9_ILi1EEENS8_IJiiEEEEEESG_SG_NS4_12CausalFusionEJEEENS4_15FmhaFwdEpilogueIS6_fNS8_IJSB_SC_SB_EEEEENS2_23IndividualTileSchedulerEJEEEEEvNT_6ParamsE,"ax",@progbits
	.align	128
.text._ZN7cutlass13device_kernelINS_4fmha6kernel28FmhaKernelTmaWarpSpecializedINS1_10collective30FmhaMainloopTmaWarpSpecializedINS_6half_tEffN4cute5tupleIJNS7_1CILi128EEENS9_ILi64EEENS9_ILi48EEEEEENS8_IJiNS9_ILi1EEENS8_IJiiEEEEEESG_SG_NS4_12CausalFusionEJEEENS4_15FmhaFwdEpilogueIS6_fNS8_IJSB_SC_SB_EEEEENS2_23IndividualTileSchedulerEJEEEEEvNT_6ParamsE:
        .type           _ZN7cutlass13device_kernelINS_4fmha6kernel28FmhaKernelTmaWarpSpecializedINS1_10collective30FmhaMainloopTmaWarpSpecializedINS_6half_tEffN4cute5tupleIJNS7_1CILi128EEENS9_ILi64EEENS9_ILi48EEEEEENS8_IJiNS9_ILi1EEENS8_IJiiEEEEEESG_SG_NS4_12CausalFusionEJEEENS4_15FmhaFwdEpilogueIS6_fNS8_IJSB_SC_SB_EEEEENS2_23IndividualTileSchedulerEJEEEEEvNT_6ParamsE,@function
        .size           _ZN7cutlass13device_kernelINS_4fmha6kernel28FmhaKernelTmaWarpSpecializedINS1_10collective30FmhaMainloopTmaWarpSpecializedINS_6half_tEffN4cute5tupleIJNS7_1CILi128EEENS9_ILi64EEENS9_ILi48EEEEEENS8_IJiNS9_ILi1EEENS8_IJiiEEEEEESG_SG_NS4_12CausalFusionEJEEENS4_15FmhaFwdEpilogueIS6_fNS8_IJSB_SC_SB_EEEEENS2_23IndividualTileSchedulerEJEEEEEvNT_6ParamsE,(.L_x_121 - _ZN7cutlass13device_kernelINS_4fmha6kernel28FmhaKernelTmaWarpSpecializedINS1_10collective30FmhaMainloopTmaWarpSpecializedINS_6half_tEffN4cute5tupleIJNS7_1CILi128EEENS9_ILi64EEENS9_ILi48EEEEEENS8_IJiNS9_ILi1EEENS8_IJiiEEEEEESG_SG_NS4_12CausalFusionEJEEENS4_15FmhaFwdEpilogueIS6_fNS8_IJSB_SC_SB_EEEEENS2_23IndividualTileSchedulerEJEEEEEvNT_6ParamsE)
        .other          _ZN7cutlass13device_kernelINS_4fmha6kernel28FmhaKernelTmaWarpSpecializedINS1_10collective30FmhaMainloopTmaWarpSpecializedINS_6half_tEffN4cute5tupleIJNS7_1CILi128EEENS9_ILi64EEENS9_ILi48EEEEEENS8_IJiNS9_ILi1EEENS8_IJiiEEEEEESG_SG_NS4_12CausalFusionEJEEENS4_15FmhaFwdEpilogueIS6_fNS8_IJSB_SC_SB_EEEEENS2_23IndividualTileSchedulerEJEEEEEvNT_6ParamsE,@"STO_CUDA_ENTRY STV_DEFAULT"
_ZN7cutlass13device_kernelINS_4fmha6kernel28FmhaKernelTmaWarpSpecializedINS1_10collective30FmhaMainloopTmaWarpSpecializedINS_6half_tEffN4cute5tupleIJNS7_1CILi128EEENS9_ILi64EEENS9_ILi48EEEEEENS8_IJiNS9_ILi1EEENS8_IJiiEEEEEESG_SG_NS4_12CausalFusionEJEEENS4_15FmhaFwdEpilogueIS6_fNS8_IJSB_SC_SB_EEEEENS2_23IndividualTileSchedulerEJEEEEEvNT_6ParamsE:
[----:B------:R-:W1:Y:S01]  /*0000*/  LDC R1, c[0x0][0x28] ;  /* 0x00000a00ff017b82 */ /* 0x000e620000000800 */
[----:B------:R-:W2:Y:S01]  /*0010*/  S2R R0, SR_TID.X ;  /* 0x0000000000007919 */ /* 0x000ea20000002100 */
[----:B------:R-:W-:Y:S01]  /*0020*/  ELECT P1, URZ, PT ;  /* 0x00000000003f782f */ /* 0x000fe20003820000 */
[----:B------:R-:W-:Y:S01]  /*0030*/  BSSY B0, `(.L_x_0) ;  /* 0x0000017000007945 */ /* 0x000fe20003800000 */
[----:B--2---:R-:W-:-:S05]  /*0040*/  SHF.R.U32.HI R2, RZ, 0x5, R0 ;  /* 0x00000005ff027819 */ /* 0x004fca0000011600 */
[----:B------:R-:W2:Y:S02]  /*0050*/  SHFL.IDX PT, R3, R2, RZ, 0x1f ;  /* 0x00001fff02037589 */ /* 0x000ea400000e0000 */
[----:B--2---:R-:W-:Y:S02]  /*0060*/  R2UR UR4, R3 ;  /* 0x00000000030472ca */ /* 0x004fe400000e0000 */
[----:B------:R-:W-:-:S06]  /*0070*/  SHF.R.U32.HI R3, RZ, 0x7, R0 ;  /* 0x00000007ff037819 */ /* 0x000fcc0000011600 */
[----:B------:R-:W2:Y:S05]  /*0080*/  SHFL.IDX PT, R3, R3, RZ, 0x1f ;  /* 0x00001fff03037589 */ /* 0x000eaa00000e0000 */
[----:B------:R-:W-:Y:S02]  /*0090*/  USHF.R.S32.HI UR5, URZ, 0x1f, UR4 ;  /* 0x0000001f3f057899 */ /* 0x000fe40008011404 */
[----:B------:R-:W-:Y:S02]  /*00a0*/  ISETP.NE.OR P0, PT, RZ, UR4, !P1 ;  /* 0x00000004ff007c0c */ /* 0x000fe4000cf05670 */
[----:B------:R-:W-:-:S04]  /*00b0*/  ULEA.HI UR5, UR5, UR4, URZ, 0x2 ;  /* 0x0000000405057291 */ /* 0x000fc8000f8f103f */
[----:B------:R-:W-:-:S04]  /*00c0*/  ULOP3.LUT UR5, UR5, 0xfffffffc, URZ, 0xc0, !UPT ;  /* 0xfffffffc05057892 */ /* 0x000fc8000f8ec03f */
[----:B------:R-:W-:-:S03]  /*00d0*/  UIADD3 UR4, UR4, -UR5, URZ ;  /* 0x8000000504047290 */ /* 0x000fc6000fffe03f */
[----:B-1----:R-:W-:Y:S09]  /*00e0*/  @P0 BRA `(.L_x_1) ;  /* 0x00000000002c0947 */ /* 0x002ff20003800000 */
[----:B------:R-:W-:Y:S02]  /*00f0*/  ULDC.64 UR6, c[0x0][0x198] ;  /* 0x0000660000067ab9 */ /* 0x000fe40000000a00 */
[----:B------:R-:W-:Y:S02]  /*0100*/  UIADD3 UR8, UP0, UR6, 0xf0, URZ ;  /* 0x000000f006087890 */ /* 0x000fe4000ff1e03f */
[----:B------:R-:W-:Y:S02]  /*0110*/  UIADD3 UR10, UP1, UR6, 0x1f0, URZ ;  /* 0x000001f0060a7890 */ /* 0x000fe4000ff3e03f */
[----:B------:R-:W-:Y:S02]  /*0120*/  UIADD3 UR6, UP2, UR6, 0x2f0, URZ ;  /* 0x000002f006067890 */ /* 0x000fe4000ff5e03f */
[----:B------:R-:W-:Y:S02]  /*0130*/  UIADD3.X UR9, URZ, UR7, URZ, UP0, !UPT ;  /* 0x000000073f097290 */ /* 0x000fe400087fe43f */
[----:B------:R-:W-:-:S02]  /*0140*/  UIADD3.X UR11, URZ, UR7, URZ, UP1, !UPT ;  /* 0x000000073f0b7290 */ /* 0x000fc40008ffe43f */
[----:B------:R-:W-:-:S05]  /*0150*/  UIADD3.X UR7, URZ, UR7, URZ, UP2, !UPT ;  /* 0x000000073f077290 */ /* 0x000fca00097fe43f */
[----:B------:R1:W-:Y:S02]  /*0160*/  UTMACCTL.PF [UR8] ;  /* 0x00000000080079b9 */ /* 0x0003e40008040000 */
[----:B------:R1:W-:Y:S02]  /*0170*/  UTMACCTL.PF [UR10] ;  /* 0x000000000a0079b9 */ /* 0x0003e40008040000 */
[----:B------:R1:W-:Y:S02]  /*0180*/  UTMACCTL.PF [UR6] ;  /* 0x00000000060079b9 */ /* 0x0003e40008040000 */
[----:B-1----:R-:W-:Y:S01]  /*0190*/  NOP ;  /* 0x0000000000007918 */ /* 0x002fe20000000000 */
.L_x_1:
[----:B------:R-:W-:Y:S05]  /*01a0*/  BSYNC B0 ;  /* 0x0000000000007941 */ /* 0x000fea0003800000 */
.L_x_0:
[----:B------:R-:W1:Y:S01]  /*01b0*/  SHFL.IDX PT, R4, R2, RZ, 0x1f ;  /* 0x00001fff02047589 */ /* 0x000e6200000e0000 */
[----:B--2---:R-:W-:Y:S01]  /*01c0*/  R2UR UR36, R3 ;  /* 0x00000000032472ca */ /* 0x004fe200000e0000 */
[----:B------:R-:W-:-:S12]  /*01d0*/  UISETP.NE.AND UP0, UPT, UR4, 0x1, UPT ;  /* 0x000000010400788c */ /* 0x000fd8000bf05270 */
[----:B------:R-:W-:Y:S02]  /*01e0*/  UIADD3 UR7, UR36, -0x1, URZ ;  /* 0xffffffff24077890 */ /* 0x000fe4000fffe03f */
[----:B------:R-:W-:Y:S02]  /*01f0*/  UISETP.EQ.AND UP2, UPT, UR36, URZ, !UP0 ;  /* 0x0000003f2400728c */ /* 0x000fe4000c742270 */
[----:B------:R-:W-:Y:S02]  /*0200*/  UISETP.GE.U32.AND UP1, UPT, UR7, 0x4, UPT ;  /* 0x000000040700788c */ /* 0x000fe4000bf26070 */
[----:B------:R-:W-:Y:S01]  /*0210*/  USEL UR5, URZ, 0x1, !UP2 ;  /* 0x000000013f057887 */ /* 0x000fe2000d000000 */
[----:B-1----:R-:W-:-:S03]  /*0220*/  ISETP.NE.AND P0, PT, R4, RZ, PT ;  /* 0x000000ff0400720c */ /* 0x002fc60003f05270 */
[----:B------:R-:W-:-:S10]  /*0230*/  USEL UR5, UR5, 0x2, UP1 ;  /* 0x0000000205057887 */ /* 0x000fd40008800000 */
[----:B------:R-:W-:Y:S05]  /*0240*/  @P0 BRA `(.L_x_2) ;  /* 0x0000000000480947 */ /* 0x000fea0003800000 */
[----:B------:R-:W1:Y:S01]  /*0250*/  S2UR UR8, SR_CgaCtaId ;  /* 0x00000000000879c3 */ /* 0x000e620000008800 */
[----:B------:R-:W-:Y:S01]  /*0260*/  UMOV UR6, 0x400 ;  /* 0x0000040000067882 */ /* 0x000fe20000000000 */
[----:B------:R-:W-:Y:S01]  /*0270*/  UMOV UR9, 0x1 ;  /* 0x0000000100097882 */ /* 0x000fe20000000000 */
[----:B------:R-:W-:Y:S01]  /*0280*/  UMOV UR10, 0x80 ;  /* 0x00000080000a7882 */ /* 0x000fe20000000000 */
[----:B------:R-:W-:Y:S01]  /*0290*/  ELECT P0, URZ, PT ;  /* 0x00000000003f782f */ /* 0x000fe20003800000 */
[----:B------:R-:W-:-:S04]  /*02a0*/  UIADD3 UR10, -UR10, 0x100000, URZ ;  /* 0x001000000a0a7890 */ /* 0x000fc8000fffe13f */
[----:B------:R-:W-:Y:S02]  /*02b0*/  USHF.L.U32 UR11, UR10, 0xb, URZ ;  /* 0x0000000b0a0b7899 */ /* 0x000fe4000800063f */
[----:B------:R-:W-:Y:S02]  /*02c0*/  USHF.L.U32 UR10, UR10, 0x1, URZ ;  /* 0x000000010a0a7899 */ /* 0x000fe4000800063f */
[----:B-1----:R-:W-:Y:S02]  /*02d0*/  ULEA UR6, UR8, UR6, 0x18 ;  /* 0x0000000608067291 */ /* 0x002fe4000f8ec03f */
[----:B------:R-:W-:-:S04]  /*02e0*/  UIADD3 UR8, -UR9, 0x100000, URZ ;  /* 0x0010000009087890 */ /* 0x000fc8000fffe13f */
[----:B------:R-:W-:Y:S02]  /*02f0*/  USHF.L.U32 UR9, UR8, 0xb, URZ ;  /* 0x0000000b08097899 */ /* 0x000fe4000800063f */
[----:B------:R-:W-:Y:S01]  /*0300*/  USHF.L.U32 UR8, UR8, 0x1, URZ ;  /* 0x0000000108087899 */ /* 0x000fe2000800063f */
[----:B------:R-:W1:Y:S11]  /*0310*/  FENCE.VIEW.ASYNC.S ;  /* 0x00000000000073c6 */ /* 0x000e760000000000 */
[----:B-1----:R1:W2:Y:S01]  /*0320*/  SYNCS.EXCH.64 URZ, [UR6+0xa850], UR8 ;  /* 0x00a85008063f75b2 */ /* 0x0022a20008000100 */
[----:B------:R1:W3:Y:S01]  /*0330*/  SYNCS.EXCH.64 URZ, [UR6+0xa860], UR10 ;  /* 0x00a8600a063f75b2 */ /* 0x0002e20008000100 */
[----:B------:R1:W4:Y:S01]  /*0340*/  SYNCS.EXCH.64 URZ, [UR6+0xa858], UR8 ;  /* 0x00a85808063f75b2 */ /* 0x0003220008000100 */
[----:B------:R1:W1:Y:S01]  /*0350*/  SYNCS.EXCH.64 URZ, [UR6+0xa868], UR10 ;  /* 0x00a8680a063f75b2 */ /* 0x0002620008000100 */
[----:B------:R-:W-:Y:S01]  /*0360*/  NOP ;  /* 0x0000000000007918 */ /* 0x000fe20000000000 */
.L_x_2:
[----:B------:R-:W5:Y:S01]  /*0370*/  SHFL.IDX PT, R3, R2, RZ, 0x1f ;  /* 0x00001fff02037589 */ /* 0x000f6200000e0000 */
[----:B------:R-:W-:Y:S01]  /*0380*/  NOP ;  /* 0x0000000000007918 */ /* 0x000fe20000000000 */
[----:B-----5:R-:W-:-:S13]  /*0390*/  ISETP.NE.AND P0, PT, R3, RZ, PT ;  /* 0x000000ff0300720c */ /* 0x020fda0003f05270 */
[----:B------:R-:W-:Y:S05]  /*03a0*/  @P0 BRA `(.L_x_3) ;  /* 0x0000000000600947 */ /* 0x000fea0003800000 */
[----:B-1----:R-:W1:Y:S01]  /*03b0*/  S2UR UR8, SR_CgaCtaId ;  /* 0x00000000000879c3 */ /* 0x002e620000008800 */
[----:B------:R-:W-:Y:S01]  /*03c0*/  UMOV UR6, 0x400 ;  /* 0x0000040000067882 */ /* 0x000fe20000000000 */
[----:B------:R-:W-:Y:S01]  /*03d0*/  UMOV UR10, 0x1 ;  /* 0x00000001000a7882 */ /* 0x000fe20000000000 */
[----:B------:R-:W-:Y:S01]  /*03e0*/  UMOV UR9, 0x100 ;  /* 0x0000010000097882 */ /* 0x000fe20000000000 */
[----:B------:R-:W-:-:S04]  /*03f0*/  UIADD3 UR10, -UR10, 0x100000, URZ ;  /* 0x001000000a0a7890 */ /* 0x000fc8000fffe13f */
[----:B------:R-:W-:Y:S02]  /*0400*/  USHF.L.U32 UR11, UR10, 0xb, URZ ;  /* 0x0000000b0a0b7899 */ /* 0x000fe4000800063f */
[----:B------:R-:W-:Y:S01]  /*0410*/  USHF.L.U32 UR10, UR10, 0x1, URZ ;  /* 0x000000010a0a7899 */ /* 0x000fe2000800063f */
[----:B------:R-:W-:Y:S01]  /*0420*/  ELECT P0, URZ, PT ;  /* 0x00000000003f782f */ /* 0x000fe20003800000 */
[----:B-1----:R-:W-:Y:S02]  /*0430*/  ULEA UR6, UR8, UR6, 0x18 ;  /* 0x0000000608067291 */ /* 0x002fe4000f8ec03f */
[----:B------:R-:W-:-:S04]  /*0440*/  UIADD3 UR8, -UR9, 0x100000, URZ ;  /* 0x0010000009087890 */ /* 0x000fc8000fffe13f */
[----:B------:R-:W-:Y:S02]  /*0450*/  USHF.L.U32 UR9, UR8, 0xb, URZ ;  /* 0x0000000b08097899 */ /* 0x000fe4000800063f */
[----:B------:R-:W-:Y:S01]  /*0460*/  USHF.L.U32 UR8, UR8, 0x1, URZ ;  /* 0x0000000108087899 */ /* 0x000fe2000800063f */
[----:B------:R-:W1:Y:S03]  /*0470*/  FENCE.VIEW.ASYNC.S ;  /* 0x00000000000073c6 */ /* 0x000e660000000000 */
[----:B-1----:R1:W1:Y:S08]  /*0480*/  SYNCS.EXCH.64 URZ, [UR6+0xa800], UR10 ;  /* 0x00a8000a063f75b2 */ /* 0x0022700008000100 */
[----:B------:R1:W1:Y:S01]  /*0490*/  SYNCS.EXCH.64 URZ, [UR6+0xa828], UR8 ;  /* 0x00a82808063f75b2 */ /* 0x0002620008000100 */
        /* <DEDUP_REMOVED lines=8> */
[----:B------:R-:W-:Y:S01]  /*0520*/  NOP ;  /* 0x0000000000007918 */ /* 0x000fe20000000000 */
.L_x_3:
        /* <DEDUP_REMOVED lines=21> */
[----:B------:R-:W-:Y:S01]  /*0680*/  NOP ;  /* 0x0000000000007918 */ /* 0x000fe20000000000 */
.L_x_4:
[----:B------:R-:W5:Y:S01]  /*0690*/  SHFL.IDX PT, R3, R2, RZ, 0x1f ;  /* 0x00001fff02037589 */ /* 0x000f6200000e0000 */
[----:B------:R-:W-:Y:S01]  /*06a0*/  ELECT P0, URZ, PT ;  /* 0x00000000003f782f */ /* 0x000fe20003800000 */
[----:B------:R-:W-:Y:S01]  /*06b0*/  NOP ;  /* 0x0000000000007918 */ /* 0x000fe20000000000 */
[----:B-1----:R-:W-:Y:S02]  /*06c0*/  UMOV UR8, 0x80 ;  /* 0x0000008000087882 */ /* 0x002fe40000000000 */
[C---:B-----5:R-:W-:Y:S02]  /*06d0*/  ISETP.NE.OR P0, PT, R3.reuse, RZ, !P0 ;  /* 0x000000ff0300720c */ /* 0x060fe40004705670 */
[----:B------:R-:W-:-:S11]  /*06e0*/  ISETP.NE.AND P2, PT, R3, RZ, PT ;  /* 0x000000ff0300720c */ /* 0x000fd60003f45270 */
[----:B------:R-:W-:Y:S01]  /*06f0*/  VOTEU.ALL UP2, P0 ;  /* 0x00000000003f7886 */ /* 0x000fe20000040000 */
[----:B------:R-:W-:Y:S01]  /*0700*/  VOTEU.ALL UP3, P0 ;  /* 0x00000000003f7886 */ /* 0x000fe20000060000 */
[----:B------:R-:W-:Y:S01]  /*0710*/  VOTEU.ALL UP4, P0 ;  /* 0x00000000003f7886 */ /* 0x000fe20000080000 */
[----:B------:R-:W-:Y:S02]  /*0720*/  VOTEU.ALL UP5, P0 ;  /* 0x00000000003f7886 */ /* 0x000fe400000a0000 */
[----:B------:R-:W1:Y:S01]  /*0730*/  @!UP2 S2UR UR10, SR_CgaCtaId ;  /* 0x00000000000aa9c3 */ /* 0x000e620000008800 */
[----:B------:R-:W-:Y:S01]  /*0740*/  @!UP2 UMOV UR6, 0x400 ;  /* 0x000004000006a882 */ /* 0x000fe20000000000 */
[----:B------:R-:W-:-:S04]  /*0750*/  @!UP2 UIADD3 UR8, -UR8, 0x100000, URZ ;  /* 0x001000000808a890 */ /* 0x000fc8000fffe13f */
[----:B------:R-:W-:Y:S02]  /*0760*/  @!UP2 USHF.L.U32 UR9, UR8, 0xb, URZ ;  /* 0x0000000b0809a899 */ /* 0x000fe4000800063f */
[----:B------:R-:W-:Y:S02]  /*0770*/  @!UP2 USHF.L.U32 UR8, UR8, 0x1, URZ ;  /* 0x000000010808a899 */ /* 0x000fe4000800063f */
[----:B-1----:R-:W-:Y:S01]  /*0780*/  @!UP2 ULEA UR6, UR10, UR6, 0x18 ;  /* 0x000000060a06a291 */ /* 0x002fe2000f8ec03f */
[----:B------:R-:W-:Y:S01]  /*0790*/  VOTEU.ALL UP2, P0 ;  /* 0x00000000003f7886 */ /* 0x000fe20000040000 */
[----:B------:R-:W1:Y:S10]  /*07a0*/  FENCE.VIEW.ASYNC.S ;  /* 0x00000000000073c6 */ /* 0x000e740000000000 */
[----:B-1----:R1:W1:Y:S01]  /*07b0*/  @!UP2 SYNCS.EXCH.64 URZ, [UR6+0xa890], UR8 ;  /* 0x00a89008063fa5b2 */ /* 0x0022620008000100 */
[----:B------:R1:W1:Y:S01]  /*07c0*/  @!UP3 SYNCS.EXCH.64 URZ, [UR6+0xa898], UR8 ;  /* 0x00a89808063fb5b2 */ /* 0x0002620008000100 */
[----:B------:R1:W1:Y:S01]  /*07d0*/  @!UP4 SYNCS.EXCH.64 URZ, [UR6+0xa8a0], UR8 ;  /* 0x00a8a008063fc5b2 */ /* 0x0002620008000100 */
[----:B------:R1:W1:Y:S01]  /*07e0*/  @!UP5 SYNCS.EXCH.64 URZ, [UR6+0xa8a8], UR8 ;  /* 0x00a8a808063fd5b2 */ /* 0x0002620008000100 */
[----:B------:R-:W-:Y:S01]  /*07f0*/  NOP ;  /* 0x0000000000007918 */ /* 0x000fe20000000000 */
[----:B------:R-:W-:Y:S05]  /*0800*/  @P2 BRA `(.L_x_5) ;  /* 0x0000000000502947 */ /* 0x000fea0003800000 */
[----:B-1----:R-:W1:Y:S01]  /*0810*/  S2UR UR8, SR_CgaCtaId ;  /* 0x00000000000879c3 */ /* 0x002e620000008800 */
        /* <DEDUP_REMOVED lines=12> */
[----:B-1----:R1:W1:Y:S01]  /*08e0*/  SYNCS.EXCH.64 URZ, [UR6+0xa8c0], UR8 ;  /* 0x00a8c008063f75b2 */ /* 0x0022620008000100 */
[----:B------:R1:W1:Y:S01]  /*08f0*/  SYNCS.EXCH.64 URZ, [UR6+0xa8d8], UR10 ;  /* 0x00a8d80a063f75b2 */ /* 0x0002620008000100 */
[----:B------:R1:W1:Y:S01]  /*0900*/  SYNCS.EXCH.64 URZ, [UR6+0xa8c8], UR8 ;  /* 0x00a8c808063f75b2 */ /* 0x0002620008000100 */
[----:B------:R1:W1:Y:S01]  /*0910*/  SYNCS.EXCH.64 URZ, [UR6+0xa8e0], UR10 ;  /* 0x00a8e00a063f75b2 */ /* 0x0002620008000100 */
[----:B------:R1:W1:Y:S01]  /*0920*/  SYNCS.EXCH.64 URZ, [UR6+0xa8d0], UR8 ;  /* 0x00a8d008063f75b2 */ /* 0x0002620008000100 */
[----:B------:R1:W1:Y:S01]  /*0930*/  SYNCS.EXCH.64 URZ, [UR6+0xa8e8], UR10 ;  /* 0x00a8e80a063f75b2 */ /* 0x0002620008000100 */
[----:B------:R-:W-:Y:S01]  /*0940*/  NOP ;  /* 0x0000000000007918 */ /* 0x000fe20000000000 */
.L_x_5:
[----:B------:R-:W-:Y:S01]  /*0950*/  ISETP.NE.AND P0, PT, RZ, UR36, PT ;  /* 0x00000024ff007c0c */ /* 0x000fe2000bf05270 */
[----:B------:R-:W-:Y:S01]  /*0960*/  IMAD.U32 R2, RZ, RZ, UR4 ;  /* 0x00000004ff027e24 */ /* 0x000fe2000f8e00ff */
[----:B------:R-:W-:Y:S01]  /*0970*/  NOP ;  /* 0x0000000000007918 */ /* 0x000fe20000000000 */
[----:B-1234-:R-:W-:Y:S03]  /*0980*/  BAR.SYNC.DEFER_BLOCKING 0x0 ;  /* 0x0000000000007b1d */ /* 0x01efe60000010000 */
[----:B------:R-:W-:-:S07]  /*0990*/  ISETP.EQ.AND P2, PT, R2, 0x1, P1 ;  /* 0x000000010200780c */ /* 0x000fce0000f42270 */
[----:B------:R-:W-:Y:S06]  /*09a0*/  @!P0 BRA `(.L_x_6) ;  /* 0x0000006c00fc8947 */ /* 0x000fec0003800000 */
[----:B------:R-:W-:-:S06]  /*09b0*/  UISETP.GT.U32.AND UP2, UPT, UR7, 0x3, UPT ;  /* 0x000000030700788c */ /* 0x000fcc000bf44070 */
[----:B------:R-:W-:-:S13]  /*09c0*/  PLOP3.LUT P0, PT, PT, PT, UP2, 0x80, 0x0 ;  /* 0x000000000000781c */ /* 0x000fda0003f0f028 */
[----:B------:R-:W-:Y:S05]  /*09d0*/  @P0 EXIT ;  /* 0x000000000000094d */ /* 0x000fea0003800000 */
.L_x_7:
[----:B------:R-:W-:-:S08]  /*09e0*/  NOP ;  /* 0x0000000000007918 */ /* 0x000fd00000000000 */
[----:B------:R-:W1:Y:S02]  /*09f0*/  USETMAXREG.TRY_ALLOC.CTAPOOL UP2, 0xf0 ;  /* 0x000000f0000079c8 */ /* 0x000e640008040600 */
[----:B-1----:R-:W-:-:S13]  /*0a00*/  PLOP3.LUT P0, PT, PT, PT, UP2, 0x80, 0x0 ;  /* 0x000000000000781c */ /* 0x002fda0003f0f028 */
[----:B------:R-:W-:Y:S05]  /*0a10*/  @!P0 BRA `(.L_x_7) ;  /* 0xfffffffc00f08947 */ /* 0x000fea000383ffff */
[----:B------:R-:W-:Y:S01]  /*0a20*/  UISETP.NE.AND UP2, UPT, UR36, 0x1, UPT ;  /* 0x000000012400788c */ /* 0x000fe2000bf45270 */
[----:B------:R-:W1:Y:S01]  /*0a30*/  S2UR UR8, SR_CTAID.X ;  /* 0x00000000000879c3 */ /* 0x000e620000002500 */
[----:B------:R-:W-:Y:S01]  /*0a40*/  UMOV UR4, URZ ;  /* 0x0000003f00047c82 */ /* 0x000fe20008000000 */
[----:B------:R-:W-:-:S03]  /*0a50*/  UMOV UR6, URZ ;  /* 0x0000003f00067c82 */ /* 0x000fc60008000000 */
[----:B------:R-:W-:-:S13]  /*0a60*/  PLOP3.LUT P0, PT, PT, PT, UP2, 0x80, 0x0 ;  /* 0x000000000000781c */ /* 0x000fda0003f0f028 */
[----:B------:R-:W-:Y:S05]  /*0a70*/  @!P0 BRA `(.L_x_8) ;  /* 0x00000000003c8947 */ /* 0x000fea0003800000 */
[----:B------:R-:W-:Y:S01]  /*0a80*/  UISETP.NE.AND UP2, UPT, UR36, 0x2, UPT ;  /* 0x000000022400788c */ /* 0x000fe2000bf45270 */
[----:B------:R-:W-:-:S05]  /*0a90*/  UMOV UR6, 0x1 ;  /* 0x0000000100067882 */ /* 0x000fca0000000000 */
[----:B------:R-:W-:-:S13]  /*0aa0*/  PLOP3.LUT P1, PT, PT, PT, UP2, 0x80, 0x0 ;  /* 0x000000000000781c */ /* 0x000fda0003f2f028 */
[----:B------:R-:W-:Y:S05]  /*0ab0*/  @!P1 BRA `(.L_x_8) ;  /* 0x00000000002c9947 */ /* 0x000fea0003800000 */
[----:B------:R-:W-:-:S06]  /*0ac0*/  UISETP.NE.AND UP2, UPT, UR36, 0x3, UPT ;  /* 0x000000032400788c */ /* 0x000fcc000bf45270 */
[----:B------:R-:W-:-:S13]  /*0ad0*/  PLOP3.LUT P1, PT, PT, PT, UP2, 0x80, 0x0 ;  /* 0x000000000000781c */ /* 0x000fda0003f2f028 */
[----:B------:R-:W-:Y:S05]  /*0ae0*/  @!P1 BRA `(.L_x_9) ;  /* 0x0000000000189947 */ /* 0x000fea0003800000 */
[----:B------:R-:W-:-:S11]  /*0af0*/  UISETP.NE.AND UP2, UPT, UR36, 0x4, UPT ;  /* 0x000000042400788c */ /* 0x000fd6000bf45270 */
[----:B------:R-:W-:Y:S01]  /*0b00*/  @!UP2 UMOV UR4, 0x1 ;  /* 0x000000010004a882 */ /* 0x000fe20000000000 */
[----:B------:R-:W-:Y:S01]  /*0b10*/  @!UP2 UMOV UR6, 0x1 ;  /* 0x000000010006a882 */ /* 0x000fe20000000000 */
[----:B------:R-:W-:Y:S01]  /*0b20*/  @UP2 UMOV UR4, URZ ;  /* 0x0000003f00042c82 */ /* 0x000fe20008000000 */
[----:B------:R-:W-:Y:S01]  /*0b30*/  @UP2 UMOV UR6, URZ ;  /* 0x0000003f00062c82 */ /* 0x000fe20008000000 */
[----:B------:R-:W-:Y:S05]  /*0b40*/  BRA `(.L_x_8) ;  /* 0x0000000000087947 */ /* 0x000fea0003800000 */
.L_x_9:
[----:B------:R-:W-:Y:S01]  /*0b50*/  UMOV UR4, 0x1 ;  /* 0x0000000100047882 */ /* 0x000fe20000000000 */
[----:B------:R-:W-:-:S05]  /*0b60*/  UMOV UR6, URZ ;  /* 0x0000003f00067c82 */ /* 0x000fca0008000000 */
.L_x_8:
[----:B------:R-:W-:Y:S05]  /*0b70*/  @!P0 BRA `(.L_x_10) ;  /* 0x0000000000408947 */ /* 0x000fea0003800000 */
[----:B------:R-:W-:-:S06]  /*0b80*/  UISETP.NE.AND UP2, UPT, UR36, 0x2, UPT ;  /* 0x000000022400788c */ /* 0x000fcc000bf45270 */
[----:B------:R-:W-:-:S13]  /*0b90*/  PLOP3.LUT P0, PT, PT, PT, UP2, 0x80, 0x0 ;  /* 0x000000000000781c */ /* 0x000fda0003f0f028 */
[----:B------:R-:W-:Y:S05]  /*0ba0*/  @!P0 BRA `(.L_x_11) ;  /* 0x00000000002c8947 */ /* 0x000fea0003800000 */
[----:B------:R-:W-:-:S06]  /*0bb0*/  UISETP.NE.AND UP2, UPT, UR36, 0x3, UPT ;  /* 0x000000032400788c */ /* 0x000fcc000bf45270 */
[----:B------:R-:W-:-:S13]  /*0bc0*/  PLOP3.LUT P0, PT, PT, PT, UP2, 0x80, 0x0 ;  /* 0x000000000000781c */ /* 0x000fda0003f0f028 */
[----:B------:R-:W-:Y:S05]  /*0bd0*/  @!P0 BRA `(.L_x_12) ;  /* 0x0000000000188947 */ /* 0x000fea0003800000 */
[----:B------:R-:W-:Y:S01]  /*0be0*/  UISETP.NE.AND UP2, UPT, UR36, 0x4, UPT ;  /* 0x000000042400788c */ /* 0x000fe2000bf45270 */
[----:B-1----:R-:W-:-:S05]  /*0bf0*/  UMOV UR37, UR8 ;  /* 0x0000000800257c82 */ /* 0x002fca0008000000 */
[----:B------:R-:W-:-:S13]  /*0c00*/  PLOP3.LUT P0, PT, PT, PT, UP2, 0x80, 0x0 ;  /* 0x000000000000781c */ /* 0x000fda0003f0f028 */
[----:B------:R-:W-:Y:S05]  /*0c10*/  @P0 BRA `(.L_x_13) ;  /* 0x00000000001c0947 */ /* 0x000fea0003800000 */
[----:B------:R-:W-:Y:S01]  /*0c20*/  ULEA UR37, UR8, 0x3, 0x1 ;  /* 0x0000000308257891 */ /* 0x000fe2000f8e083f */
[----:B------:R-:W-:Y:S11]  /*0c30*/  BRA `(.L_x_13) ;  /* 0x0000000000147947 */ /* 0x000ff60003800000 */
.L_x_12:
[----:B-1----:R-:W-:Y:S01]  /*0c40*/  ULEA UR37, UR8, 0x2, 0x1 ;  /* 0x0000000208257891 */ /* 0x002fe2000f8e083f */
[----:B------:R-:W-:Y:S11]  /*0c50*/  BRA `(.L_x_13) ;  /* 0x00000000000c7947 */ /* 0x000ff60003800000 */
.L_x_11:
[----:B-1----:R-:W-:Y:S01]  /*0c60*/  ULEA UR37, UR8, 0x1, 0x1 ;  /* 0x0000000108257891 */ /* 0x002fe2000f8e083f */
[----:B------:R-:W-:Y:S11]  /*0c70*/  BRA `(.L_x_13) ;  /* 0x0000000000047947 */ /* 0x000ff60003800000 */
.L_x_10:
[----:B-1----:R-:W-:-:S12]  /*0c80*/  USHF.L.U32 UR37, UR8, 0x1, URZ ;  /* 0x0000000108257899 */ /* 0x002fd8000800063f */
.L_x_13:
[----:B------:R-:W1:Y:S01]  /*0c90*/  LDC R2, c[0x0][0x28c] ;  /* 0x0000a300ff027b82 */ /* 0x000e620000000800 */
[----:B------:R-:W-:-:S04]  /*0ca0*/  ULOP3.LUT UR5, UR5, 0x1, URZ, 0xfc, !UPT ;  /* 0x0000000105057892 */ /* 0x000fc8000f8efc3f */
[----:B------:R-:W-:Y:S02]  /*0cb0*/  UISETP.NE.AND UP2, UPT, UR5, 0x3, UPT ;  /* 0x000000030500788c */ /* 0x000fe4000bf45270 */
[----:B------:R-:W-:-:S04]  /*0cc0*/  ULEA UR5, UR8, 0xbf, 0x7 ;  /* 0x000000bf08057891 */ /* 0x000fc8000f8e383f */
[----:B------:R-:W-:Y:S01]  /*0cd0*/  PLOP3.LUT P0, PT, PT, PT, UP2, 0x80, 0x0 ;  /* 0x000000000000781c */ /* 0x000fe20003f0f028 */
[----:B------:R-:W-:Y:S01]  /*0ce0*/  USHF.R.U32.HI UR5, URZ, 0x6, UR5 ;  /* 0x000000063f057899 */ /* 0x000fe20008011605 */
[----:B-1----:R-:W-:-:S05]  /*0cf0*/  VIADD R2, R2, 0x3f ;  /* 0x0000003f02027836 */ /* 0x002fca0000000000 */
[----:B------:R-:W-:-:S04]  /*0d00*/  SHF.R.S32.HI R3, RZ, 0x1f, R2 ;  /* 0x0000001fff037819 */ /* 0x000fc80000011402 */
[----:B------:R-:W-:-:S04]  /*0d10*/  LEA.HI R3, R3, R2, RZ, 0x6 ;  /* 0x0000000203037211 */ /* 0x000fc800078f30ff */
[----:B------:R-:W-:-:S04]  /*0d20*/  SHF.R.S32.HI R3, RZ, 0x6, R3 ;  /* 0x00000006ff037819 */ /* 0x000fc80000011403 */
[----:B------:R-:W-:Y:S01]  /*0d30*/  VIMNMX R3, R3, UR5, PT ;  /* 0x0000000503037c48 */ /* 0x000fe2000bfe0100 */
[----:B------:R-:W-:Y:S06]  /*0d40*/  @!P0 BRA `(.L_x_14) ;  /* 0x0000000000048947 */ /* 0x000fec0003800000 */
[----:B------:R-:W-:Y:S01]  /*0d50*/  BPT.TRAP 0x1 ;  /* 0x000000040000795c */ /* 0x000fe20000300000 */
.L_x_14:
[----:B------:R-:W1:Y:S01]  /*0d60*/  S2UR UR5, SR_CgaCtaId ;  /* 0x00000000000579c3 */ /* 0x000e620000008800 */
[----:B------:R-:W-:Y:S01]  /*0d70*/  UMOV UR38, 0x400 ;  /* 0x0000040000267882 */ /* 0x000fe20000000000 */
[----:B------:R-:W-:Y:S01]  /*0d80*/  IMAD.U32 R6, RZ, RZ, UR4 ;  /* 0x00000004ff067e24 */ /* 0x000fe2000f8e00ff */
[----:B------:R-:W-:Y:S01]  /*0d90*/  SHF.R.S32.HI R5, RZ, 0x1f, R0 ;  /* 0x0000001fff057819 */ /* 0x000fe20000011400 */
[----:B------:R-:W-:-:S03]  /*0da0*/  IMAD.U32 R9, RZ, RZ, UR37 ;  /* 0x00000025ff097e24 */ /* 0x000fc6000f8e00ff */
[----:B------:R-:W-:Y:S02]  /*0db0*/  SHF.L.U32 R6, R6, 0x1f, RZ ;  /* 0x0000001f06067819 */ /* 0x000fe400000006ff */
[----:B------:R-:W-:-:S04]  /*0dc0*/  LEA.HI R5, R5, R0, RZ, 0x7 ;  /* 0x0000000005057211 */ /* 0x000fc800078f38ff */
[----:B------:R-:W-:-:S04]  /*0dd0*/  LOP3.LUT R5, R5, 0xffffff80, RZ, 0xc0, !PT ;  /* 0xffffff8005057812 */ /* 0x000fc800078ec0ff */
[----:B------:R-:W-:-:S04]  /*0de0*/  IADD3 R5, -R5, R0, RZ ;  /* 0x0000000005057210 */ /* 0x000fc80007ffe1ff */
[----:B------:R-:W-:Y:S01]  /*0df0*/  SHF.R.S32.HI R0, RZ, 0x1f, R5 ;  /* 0x0000001fff007819 */ /* 0x000fe20000011405 */
[----:B-1----:R-:W-:-:S03]  /*0e00*/  ULEA UR38, UR5, UR38, 0x18 ;  /* 0x0000002605267291 */ /* 0x002fc6000f8ec03f */
[CC--:B------:R-:W-:Y:S02]  /*0e10*/  LEA.HI R2, R0.reuse, R5.reuse, RZ, 0x2 ;  /* 0x0000000500027211 */ /* 0x0c0fe400078f10ff */
[----:B------:R-:W-:Y:S01]  /*0e20*/  LEA.HI R0, R0, R5, RZ, 0x5 ;  /* 0x0000000500007211 */ /* 0x000fe200078f28ff */
[----:B------:R-:W-:Y:S01]  /*0e30*/  ULEA UR5, UR6, UR38, 0x3 ;  /* 0x0000002606057291 */ /* 0x000fe2000f8e183f */
[--C-:B------:R-:W-:Y:S02]  /*0e40*/  SHF.R.S32.HI R4, RZ, 0x2, R2.reuse ;  /* 0x00000002ff047819 */ /* 0x100fe40000011402 */
[----:B------:R-:W-:Y:S02]  /*0e50*/  SHF.R.S32.HI R7, RZ, 0x1f, R2 ;  /* 0x0000001fff077819 */ /* 0x000fe40000011402 */
[----:B------:R-:W-:Y:S02]  /*0e60*/  LOP3.LUT R2, R2, 0x7ffffffc, RZ, 0xc0, !PT ;  /* 0x7ffffffc02027812 */ /* 0x000fe400078ec0ff */
[----:B------:R-:W-:-:S02]  /*0e70*/  LEA.HI R7, R7, R4, RZ, 0x3 ;  /* 0x0000000407077211 */ /* 0x000fc400078f18ff */
[----:B------:R-:W1:Y:S01]  /*0e80*/  SYNCS.PHASECHK.TRANS64.TRYWAIT P1, [UR5+0xa850], R6 ;  /* 0x00a85006ff0075a7 */ /* 0x000e620008020145 */
[----:B------:R-:W-:Y:S01]  /*0e90*/  SHF.R.S32.HI R0, RZ, 0x5, R0 ;  /* 0x00000005ff007819 */ /* 0x000fe20000011400 */
[----:B------:R-:W-:Y:S01]  /*0ea0*/  IMAD.IADD R5, R5, 0x1, -R2 ;  /* 0x0000000105057824 */ /* 0x000fe200078e0a02 */
[----:B------:R-:W-:-:S05]  /*0eb0*/  LOP3.LUT R7, R7, 0xfffffff8, RZ, 0xc0, !PT ;  /* 0xfffffff807077812 */ /* 0x000fca00078ec0ff */
[----:B------:R-:W-:-:S05]  /*0ec0*/  IMAD.IADD R7, R4, 0x1, -R7 ;  /* 0x0000000104077824 */ /* 0x000fca00078e0a07 */
[----:B------:R-:W-:Y:S01]  /*0ed0*/  LEA R0, R0, R7, 0x4 ;  /* 0x0000000700007211 */ /* 0x000fe200078e20ff */
[----:B-1----:R-:W-:Y:S06]  /*0ee0*/  @!P1 BRA `(.L_x_15) ;  /* 0x0000008000149947 */ /* 0x002fec0003800000 */
.L_x_103:
[----:B------:R-:W-:Y:S01]  /*0ef0*/  IMAD.SHL.U32 R5, R5, 0x2, RZ ;  /* 0x0000000205057824 */ /* 0x000fe200078e00ff */
[----:B------:R-:W-:Y:S01]  /*0f00*/  LEA R0, R9, R0, 0x6 ;  /* 0x0000000009007211 */ /* 0x000fe200078e30ff */
[----:B------:R-:W-:Y:S06]  /*0f10*/  @!P0 BRA `(.L_x_16) ;  /* 0x0000000000048947 */ /* 0x000fec0003800000 */
[----:B------:R-:W-:Y:S01]  /*0f20*/  BPT.TRAP 0x1 ;  /* 0x000000040000795c */ /* 0x000fe20000300000 */
.L_x_16:
[----:B------:R-:W-:Y:S01]  /*0f30*/  SHF.L.U32 R9, RZ, 0x1f, RZ ;  /* 0x0000001fff097819 */ /* 0x000fe200000006ff */
[----:B------:R-:W-:Y:S01]  /*0f40*/  UIADD3 UR17, UR38, 0xa890, URZ ;  /* 0x0000a89026117890 */ /* 0x000fe2000fffe03f */
[----:B------:R-:W-:Y:S02]  /*0f50*/  ISETP.NE.AND P2, PT, RZ, UR7, PT ;  /* 0x00000007ff007c0c */ /* 0x000fe4000bf45270 */
[----:B------:R-:W2:Y:S02]  /*0f60*/  SYNCS.PHASECHK.TRANS64.TRYWAIT P1, [UR38+0xa800], R9 ;  /* 0x00a80009ff0075a7 */ /* 0x000ea40008020166 */
[----:B--2---:R-:W-:Y:S09]  /*0f70*/  @!P1 BRA `(.L_x_17) ;  /* 0x0000008000089947 */ /* 0x004ff20003800000 */
.L_x_104:
[----:B------:R-:W-:Y:S01]  /*0f80*/  ULEA UR19, UR36, UR17, 0x3 ;  /* 0x0000001124137291 */ /* 0x000fe2000f8e183f */
[----:B--2---:R-:W-:-:S04]  /*0f90*/  SEL R2, RZ, 0x1, P2 ;  /* 0x00000001ff027807 */ /* 0x004fc80001000000 */
[----:B------:R-:W-:-:S04]  /*0fa0*/  SHF.L.U32 R2, R2, 0x1f, RZ ;  /* 0x0000001f02027819 */ /* 0x000fc800000006ff */
[----:B------:R-:W2:Y:S02]  /*0fb0*/  SYNCS.PHASECHK.TRANS64.TRYWAIT P1, [UR19+-0x8], R2 ;  /* 0xfffff802ff0075a7 */ /* 0x000ea40008020153 */
[----:B--2---:R-:W-:Y:S05]  /*0fc0*/  @!P1 BRA `(.L_x_18) ;  /* 0x00000080000c9947 */ /* 0x004fea0003800000 */
.L_x_105:
[----:B------:R-:W-:Y:S01]  /*0fd0*/  USHF.R.U32.HI UR4, URZ, 0x4, UR38 ;  /* 0x000000043f047899 */ /* 0x000fe20008011626 */
[----:B------:R-:W-:Y:S01]  /*0fe0*/  WARPGROUP.ARRIVE ;  /* 0x00000000000079c5 */ /* 0x000fe20000000000 */
[----:B------:R-:W-:Y:S01]  /*0ff0*/  UIADD3 UR5, UR38, 0x3000, URZ ;  /* 0x0000300026057890 */ /* 0x000fe2000fffe03f */
[C---:B------:R-:W-:Y:S01]  /*1000*/  VIADD R11, R5.reuse, 0x9 ;  /* 0x00000009050b7836 */ /* 0x040fe20000000000 */
[----:B------:R-:W-:Y:S01]  /*1010*/  ULOP3.LUT UR4, UR4, 0x3fff, URZ, 0xc0, !UPT ;  /* 0x00003fff04047892 */ /* 0x000fe2000f8ec03f */
[C---:B------:R-:W-:Y:S01]  /*1020*/  ISETP.GT.AND P2, PT, R0.reuse, R5, PT ;  /* 0x000000050000720c */ /* 0x040fe20003f44270 */
[----:B------:R-:W-:Y:S01]  /*1030*/  USHF.R.U32.HI UR5, URZ, 0x4, UR5 ;  /* 0x000000043f057899 */ /* 0x000fe20008011605 */
[C---:B-1----:R-:W-:Y:S01]  /*1040*/  VIADD R7, R5.reuse, 0x8 ;  /* 0x0000000805077836 */ /* 0x042fe20000000000 */
[----:B------:R-:W-:Y:S01]  /*1050*/  ULOP3.LUT UR4, UR4, 0x10000, URZ, 0xfc, !UPT ;  /* 0x0001000004047892 */ /* 0x000fe2000f8efc3f */
[C---:B------:R-:W-:Y:S01]  /*1060*/  ISETP.GE.AND P3, PT, R0.reuse, R11, PT ;  /* 0x0000000b0000720c */ /* 0x040fe20003f66270 */
[----:B------:R-:W-:Y:S01]  /*1070*/  ULOP3.LUT UR16, UR5, 0x3fff, URZ, 0xc0, !UPT ;  /* 0x00003fff05107892 */ /* 0x000fe2000f8ec03f */
[C---:B------:R-:W-:Y:S01]  /*1080*/  IADD3 R11, R5.reuse, 0x19, RZ ;  /* 0x00000019050b7810 */ /* 0x040fe20007ffe0ff */
[----:B------:R-:W-:Y:S01]  /*1090*/  UIMAD UR4, UR6, 0x180, UR4 ;  /* 0x00000180060478a4 */ /* 0x000fe2000f8e0204 */
[C---:B------:R-:W-:Y:S01]  /*10a0*/  ISETP.GE.AND P4, PT, R0.reuse, R5, PT ;  /* 0x000000050000720c */ /* 0x040fe20003f86270 */
[----:B------:R-:W-:Y:S01]  /*10b0*/  ULOP3.LUT UR18, UR16, 0x10000, URZ, 0xfc, !UPT ;  /* 0x0001000010127892 */ /* 0x000fe2000f8efc3f */
[C---:B------:R-:W-:Y:S01]  /*10c0*/  ISETP.GE.AND P6, PT, R0.reuse, R7, PT ;  /* 0x000000070000720c */ /* 0x040fe20003fc6270 */
[----:B------:R-:W-:Y:S01]  /*10d0*/  UMOV UR5, 0xc0000010 ;  /* 0xc000001000057882 */ /* 0x000fe20000000000 */
[----:B------:R-:W-:Y:S01]  /*10e0*/  UMOV UR11, 0xc0000010 ;  /* 0xc0000010000b7882 */ /* 0x000fe20000000000 */
[----:B------:R-:W-:Y:S01]  /*10f0*/  UMOV UR9, UR5 ;  /* 0x0000000500097c82 */ /* 0x000fe20008000000 */
[----:B------:R-:W-:Y:S01]  /*1100*/  UMOV UR8, UR4 ;  /* 0x0000000400087c82 */ /* 0x000fe20008000000 */
[----:B------:R-:W-:Y:S01]  /*1110*/  UIADD3 UR12, UR4, 0x100, URZ ;  /* 0x00000100040c7890 */ /* 0x000fe2000fffe03f */
[C---:B------:R-:W-:Y:S01]  /*1120*/  VIADD R7, R5.reuse, 0x18 ;  /* 0x0000001805077836 */ /* 0x040fe20000000000 */
[----:B------:R-:W-:Y:S01]  /*1130*/  UMOV UR10, UR18 ;  /* 0x00000012000a7c82 */ /* 0x000fe20008000000 */
[----:B------:R-:W-:Y:S01]  /*1140*/  UIADD3 UR14, UR18, 0x100, URZ ;  /* 0x00000100120e7890 */ /* 0x000fe2000fffe03f */
[----:B------:R-:W-:Y:S01]  /*1150*/  HGMMA.64x64x16.F32 R24, gdesc[UR8], RZ, !UPT, gsb0 ;  /* 0x00e00000081879f0 */ /* 0x000fe2000c0008ff */
[----:B------:R-:W-:Y:S01]  /*1160*/  UIADD3 UR8, UR4, 0x80, URZ ;  /* 0x0000008004087890 */ /* 0x000fe2000fffe03f */
[C---:B------:R-:W-:Y:S01]  /*1170*/  IADD3 R13, R5.reuse, 0x10, RZ ;  /* 0x00000010050d7810 */ /* 0x040fe20007ffe0ff */
[----:B------:R-:W-:Y:S01]  /*1180*/  UIADD3 UR10, UR18, 0x80, URZ ;  /* 0x00000080120a7890 */ /* 0x000fe2000fffe03f */
[----:B------:R-:W-:Y:S01]  /*1190*/  VIADD R15, R5, 0x11 ;  /* 0x00000011050f7836 */ /* 0x000fe20000000000 */
[----:B------:R-:W-:Y:S01]  /*11a0*/  UMOV UR9, 0xc0000010 ;  /* 0xc000001000097882 */ /* 0x000fe20000000000 */
[----:B------:R-:W-:Y:S01]  /*11b0*/  UMOV UR11, 0xc0000010 ;  /* 0xc0000010000b7882 */ /* 0x000fe20000000000 */
[----:B------:R-:W-:Y:S01]  /*11c0*/  UMOV UR13, 0xc0000010 ;  /* 0xc0000010000d7882 */ /* 0x000fe20000000000 */
[----:B------:R-:W-:Y:S01]  /*11d0*/  UMOV UR15, 0xc0000010 ;  /* 0xc0000010000f7882 */ /* 0x000fe20000000000 */
[C---:B------:R-:W-:Y:S01]  /*11e0*/  ISETP.GE.AND P1, PT, R0.reuse, R13, PT ;  /* 0x0000000d0000720c */ /* 0x040fe20003f26270 */
[----:B------:R-:W-:Y:S01]  /*11f0*/  ULDC UR6, c[0x0][0x604] ;  /* 0x0001810000067ab9 */ /* 0x000fe20000000800 */
[----:B------:R-:W-:Y:S01]  /*1200*/  ISETP.GE.AND P5, PT, R0, R15, PT ;  /* 0x0000000f0000720c */ /* 0x000fe20003fa6270 */
[----:B------:R-:W-:Y:S01]  /*1210*/  USHF.L.U32 UR7, UR7, 0x3, URZ ;  /* 0x0000000307077899 */ /* 0x000fe2000800063f */
[----:B------:R-:W-:-:S03]  /*1220*/  P2R R6, PR, RZ, 0x1 ;  /* 0x00000001ff067803 */ /* 0x000fc60000000000 */
[----:B------:R-:W-:Y:S01]  /*1230*/  ULOP3.LUT UR7, UR7, 0x8, URZ, 0xc, !UPT ;  /* 0x0000000807077892 */ /* 0x000fe2000f8e0c3f */
[----:B------:R-:W-:Y:S02]  /*1240*/  WARPGROUP.DEPBAR.LE gsb0, 0x0 ;  /* 0x00008000000079c5 */ /* 0x000fe40000010000 */
[----:B------:R-:W-:-:S06]  /*1250*/  WARPGROUP.ARRIVE ;  /* 0x00000000000079c5 */ /* 0x000fcc0000000000 */
[----:B------:R-:W-:Y:S03]  /*1260*/  HGMMA.64x64x16.F32 R24, gdesc[UR8], R24, gsb0 ;  /* 0x00e00000081879f0 */ /* 0x000fe60008000818 */
[----:B------:R-:W-:Y:S02]  /*1270*/  WARPGROUP.DEPBAR.LE gsb0, 0x0 ;  /* 0x00008000000079c5 */ /* 0x000fe40000010000 */
[----:B------:R-:W-:-:S06]  /*1280*/  WARPGROUP.ARRIVE ;  /* 0x00000000000079c5 */ /* 0x000fcc0000000000 */
[----:B------:R-:W-:Y:S03]  /*1290*/  HGMMA.64x64x16.F32 R24, gdesc[UR12], R24, gsb0 ;  /* 0x00e000000c1879f0 */ /* 0x000fe60008000818 */
[----:B------:R-:W-:Y:S02]  /*12a0*/  WARPGROUP.DEPBAR.LE gsb0, 0x0 ;  /* 0x00008000000079c5 */ /* 0x000fe40000010000 */
[----:B------:R-:W-:Y:S02]  /*12b0*/  FSEL R25, R25, -INF , P2 ;  /* 0xff80000019197808 */ /* 0x000fe40001000000 */
[----:B------:R-:W-:Y:S02]  /*12c0*/  FSEL R31, R31, -INF , P2 ;  /* 0xff8000001f1f7808 */ /* 0x000fe40001000000 */
[----:B------:R-:W-:Y:S01]  /*12d0*/  ISETP.GE.AND P2, PT, R0, R11, PT ;  /* 0x0000000b0000720c */ /* 0x000fe20003f46270 */
[----:B------:R-:W-:Y:S01]  /*12e0*/  VIADD R11, R5, 0x21 ;  /* 0x00000021050b7836 */ /* 0x000fe20000000000 */
[----:B------:R-:W-:-:S02]  /*12f0*/  FSEL R24, R24, -INF , P4 ;  /* 0xff80000018187808 */ /* 0x000fc40002000000 */
[----:B------:R-:W-:Y:S02]  /*1300*/  FSEL R29, R29, -INF , P3 ;  /* 0xff8000001d1d7808 */ /* 0x000fe40001800000 */
[----:B------:R-:W-:Y:S02]  /*1310*/  FSEL R35, R35, -INF , P3 ;  /* 0xff80000023237808 */ /* 0x000fe40001800000 */
[----:B------:R-:W-:Y:S02]  /*1320*/  FSEL R30, R30, -INF , P4 ;  /* 0xff8000001e1e7808 */ /* 0x000fe40002000000 */
[C---:B------:R-:W-:Y:S02]  /*1330*/  ISETP.GE.AND P3, PT, R0.reuse, R11, PT ;  /* 0x0000000b0000720c */ /* 0x040fe40003f66270 */
[----:B------:R-:W-:Y:S01]  /*1340*/  ISETP.GE.AND P4, PT, R0, R7, PT ;  /* 0x000000070000720c */ /* 0x000fe20003f86270 */
[----:B------:R-:W-:Y:S01]  /*1350*/  VIADD R7, R5, 0x20 ;  /* 0x0000002005077836 */ /* 0x000fe20000000000 */
[----:B------:R-:W-:-:S02]  /*1360*/  FSEL R28, R28, -INF , P6 ;  /* 0xff8000001c1c7808 */ /* 0x000fc40003000000 */
[----:B------:R-:W-:Y:S02]  /*1370*/  FMNMX R11, R24, R25, !PT ;  /* 0x00000019180b7209 */ /* 0x000fe40007800000 */
[----:B------:R-:W-:Y:S02]  /*1380*/  FSEL R34, R34, -INF , P6 ;  /* 0xff80000022227808 */ /* 0x000fe40003000000 */
[----:B------:R-:W-:Y:S02]  /*1390*/  FMNMX R2, R28, R11, !PT ;  /* 0x0000000b1c027209 */ /* 0x000fe40007800000 */
[----:B------:R-:W-:Y:S02]  /*13a0*/  ISETP.GE.AND P6, PT, R0, R7, PT ;  /* 0x000000070000720c */ /* 0x000fe40003fc6270 */
[----:B------:R-:W-:Y:S02]  /*13b0*/  IADD3 R7, R5, 0x28, RZ ;  /* 0x0000002805077810 */ /* 0x000fe40007ffe0ff */
[----:B------:R-:W-:-:S02]  /*13c0*/  FSEL R32, R32, -INF , P1 ;  /* 0xff80000020207808 */ /* 0x000fc40000800000 */
[----:B------:R-:W-:Y:S02]  /*13d0*/  FMNMX R11, R29, R2, !PT ;  /* 0x000000021d0b7209 */ /* 0x000fe40007800000 */
[----:B------:R-:W-:Y:S02]  /*13e0*/  FSEL R38, R38, -INF , P1 ;  /* 0xff80000026267808 */ /* 0x000fe40000800000 */
[----:B------:R-:W-:Y:S01]  /*13f0*/  ISETP.GE.AND P1, PT, R0, R7, PT ;  /* 0x000000070000720c */ /* 0x000fe20003f26270 */
[----:B------:R-:W-:Y:S01]  /*1400*/  VIADD R7, R5, 0x29 ;  /* 0x0000002905077836 */ /* 0x000fe20000000000 */
[----:B------:R-:W-:Y:S02]  /*1410*/  FSEL R33, R33, -INF , P5 ;  /* 0xff80000021217808 */ /* 0x000fe40002800000 */
[----:B------:R-:W-:Y:S02]  /*1420*/  FMNMX R2, R32, R11, !PT ;  /* 0x0000000b20027209 */ /* 0x000fe40007800000 */
[----:B------:R-:W-:-:S02]  /*1430*/  FSEL R39, R39, -INF , P5 ;  /* 0xff80000027277808 */ /* 0x000fc40002800000 */
[----:B------:R-:W-:Y:S02]  /*1440*/  FSEL R36, R36, -INF , P4 ;  /* 0xff80000024247808 */ /* 0x000fe40002000000 */
[----:B------:R-:W-:Y:S01]  /*1450*/  FMNMX R11, R33, R2, !PT ;  /* 0x00000002210b7209 */ /* 0x000fe20007800000 */
[C---:B------:R-:W-:Y:S01]  /*1460*/  VIADD R2, R0.reuse, 0x8 ;  /* 0x0000000800027836 */ /* 0x040fe20000000000 */
[----:B------:R-:W-:Y:S01]  /*1470*/  ISETP.GE.AND P5, PT, R0, R7, PT ;  /* 0x000000070000720c */ /* 0x000fe20003fa6270 */
[----:B------:R-:W-:Y:S01]  /*1480*/  VIADD R7, R5, 0x38 ;  /* 0x0000003805077836 */ /* 0x000fe20000000000 */
[----:B------:R-:W-:Y:S02]  /*1490*/  FSEL R37, R37, -INF , P2 ;  /* 0xff80000025257808 */ /* 0x000fe40001000000 */
[----:B------:R-:W-:Y:S02]  /*14a0*/  FMNMX R4, R36, R11, !PT ;  /* 0x0000000b24047209 */ /* 0x000fe40007800000 */
[----:B------:R-:W-:-:S02]  /*14b0*/  FSEL R42, R42, -INF , P4 ;  /* 0xff8000002a2a7808 */ /* 0x000fc40002000000 */
[----:B------:R-:W-:Y:S02]  /*14c0*/  ISETP.GE.AND P4, PT, R0, R7, PT ;  /* 0x000000070000720c */ /* 0x000fe40003f86270 */
[----:B------:R-:W-:Y:S02]  /*14d0*/  IADD3 R7, R5, 0x39, RZ ;  /* 0x0000003905077810 */ /* 0x000fe40007ffe0ff */
[----:B------:R-:W-:Y:S02]  /*14e0*/  FSEL R40, R40, -INF , P6 ;  /* 0xff80000028287808 */ /* 0x000fe40003000000 */
[----:B------:R-:W-:Y:S02]  /*14f0*/  FMNMX R11, R37, R4, !PT ;  /* 0x00000004250b7209 */ /* 0x000fe40007800000 */
[----:B------:R-:W-:Y:S02]  /*1500*/  FSEL R43, R43, -INF , P2 ;  /* 0xff8000002b2b7808 */ /* 0x000fe40001000000 */
[----:B------:R-:W-:Y:S01]  /*1510*/  ISETP.GE.AND P2, PT, R0, R7, PT ;  /* 0x000000070000720c */ /* 0x000fe20003f46270 */
[----:B------:R-:W-:Y:S01]  /*1520*/  VIADD R7, R5, 0x30 ;  /* 0x0000003005077836 */ /* 0x000fe20000000000 */
[----:B------:R-:W-:-:S02]  /*1530*/  FSEL R52, R52, -INF , P4 ;  /* 0xff80000034347808 */ /* 0x000fc40002000000 */
[----:B------:R-:W-:Y:S02]  /*1540*/  FSEL R41, R41, -INF , P3 ;  /* 0xff80000029297808 */ /* 0x000fe40001800000 */
[----:B------:R-:W-:Y:S02]  /*1550*/  FMNMX R4, R40, R11, !PT ;  /* 0x0000000b28047209 */ /* 0x000fe40007800000 */
[----:B------:R-:W-:Y:S02]  /*1560*/  ISETP.GE.AND P4, PT, R2, R5, PT ;  /* 0x000000050200720c */ /* 0x000fe40003f86270 */
[----:B------:R-:W-:Y:S02]  /*1570*/  FSEL R44, R44, -INF , P1 ;  /* 0xff8000002c2c7808 */ /* 0x000fe40000800000 */
[----:B------:R-:W-:Y:S02]  /*1580*/  FMNMX R11, R41, R4, !PT ;  /* 0x00000004290b7209 */ /* 0x000fe40007800000 */
[----:B------:R-:W-:-:S02]  /*1590*/  FSEL R53, R53, -INF , P2 ;  /* 0xff80000035357808 */ /* 0x000fc40001000000 */
[----:B------:R-:W-:Y:S02]  /*15a0*/  FSEL R26, R26, -INF , P4 ;  /* 0xff8000001a1a7808 */ /* 0x000fe40002000000 */
[----:B------:R-:W-:Y:S02]  /*15b0*/  ISETP.GE.AND P2, PT, R0, R7, PT ;  /* 0x000000070000720c */ /* 0x000fe40003f46270 */
[----:B------:R-:W-:Y:S02]  /*15c0*/  ISETP.GT.AND P4, PT, R2, R5, PT ;  /* 0x000000050200720c */ /* 0x000fe40003f84270 */
[----:B------:R-:W-:Y:S02]  /*15d0*/  IADD3 R7, R5, 0x31, RZ ;  /* 0x0000003105077810 */ /* 0x000fe40007ffe0ff */
[----:B------:R-:W-:Y:S02]  /*15e0*/  FSEL R45, R45, -INF , P5 ;  /* 0xff8000002d2d7808 */ /* 0x000fe40002800000 */
[----:B------:R-:W-:-:S02]  /*15f0*/  FMNMX R4, R44, R11, !PT ;  /* 0x0000000b2c047209 */ /* 0x000fc40007800000 */
[----:B------:R-:W-:Y:S02]  /*1600*/  FSEL R27, R27, -INF , P4 ;  /* 0xff8000001b1b7808 */ /* 0x000fe40002000000 */
[----:B------:R-:W-:Y:S02]  /*1610*/  ISETP.GE.AND P4, PT, R0, R7, PT ;  /* 0x000000070000720c */ /* 0x000fe40003f86270 */
[----:B------:R-:W-:Y:S02]  /*1620*/  FSEL R48, R48, -INF , P2 ;  /* 0xff80000030307808 */ /* 0x000fe40001000000 */
[----:B------:R-:W-:Y:S02]  /*1630*/  FMNMX R7, R45, R4, !PT ;  /* 0x000000042d077209 */ /* 0x000fe40007800000 */
[----:B------:R-:W-:Y:S02]  /*1640*/  FSEL R49, R49, -INF , P4 ;  /* 0xff80000031317808 */ /* 0x000fe40002000000 */
[----:B------:R-:W-:-:S02]  /*1650*/  FMNMX R4, R48, R7, !PT ;  /* 0x0000000730047209 */ /* 0x000fc40007800000 */
[----:B------:R-:W-:Y:S02]  /*1660*/  FSEL R46, R46, -INF , P6 ;  /* 0xff8000002e2e7808 */ /* 0x000fe40003000000 */
[----:B------:R-:W-:Y:S02]  /*1670*/  FMNMX R7, R49, R4, !PT ;  /* 0x0000000431077209 */ /* 0x000fe40007800000 */
[----:B------:R-:W-:Y:S02]  /*1680*/  FSEL R50, R50, -INF , P1 ;  /* 0xff80000032327808 */ /* 0x000fe40000800000 */
[----:B------:R-:W-:Y:S02]  /*1690*/  FMNMX R4, R52, R7, !PT ;  /* 0x0000000734047209 */ /* 0x000fe40007800000 */
[----:B------:R-:W-:Y:S02]  /*16a0*/  FSEL R47, R47, -INF , P3 ;  /* 0xff8000002f2f7808 */ /* 0x000fe40001800000 */
[----:B------:R-:W-:-:S02]  /*16b0*/  FMNMX R8, R53, R4, !PT ;  /* 0x0000000435087209 */ /* 0x000fc40007800000 */
[----:B------:R-:W-:Y:S02]  /*16c0*/  FSEL R51, R51, -INF , P5 ;  /* 0xff80000033337808 */ /* 0x000fe40002800000 */
[----:B------:R-:W-:Y:S01]  /*16d0*/  FSEL R54, R54, -INF , P2 ;  /* 0xff80000036367808 */ /* 0x000fe20001000000 */
[----:B------:R-:W1:Y:S01]  /*16e0*/  SHFL.BFLY PT, R7, R8, 0x1, 0x1f ;  /* 0x0c201f0008077f89 */ /* 0x000e6200000e0000 */
[----:B------:R-:W-:Y:S02]  /*16f0*/  FSEL R55, R55, -INF , P4 ;  /* 0xff80000037377808 */ /* 0x000fe40002000000 */
[----:B-1----:R-:W-:-:S05]  /*1700*/  FMNMX R10, R8, R7, !PT ;  /* 0x00000007080a7209 */ /* 0x002fca0007800000 */
[----:B------:R-:W1:Y:S02]  /*1710*/  SHFL.BFLY PT, R7, R10, 0x2, 0x1f ;  /* 0x0c401f000a077f89 */ /* 0x000e6400000e0000 */
[----:B-1----:R-:W-:Y:S02]  /*1720*/  FMNMX R4, R10, R7, !PT ;  /* 0x000000070a047209 */ /* 0x002fe40007800000 */
[----:B------:R-:W-:Y:S02]  /*1730*/  FMNMX R7, R26, R27, !PT ;  /* 0x0000001b1a077209 */ /* 0x000fe40007800000 */
[----:B------:R-:W-:-:S04]  /*1740*/  FSETP.NEU.AND P0, PT, R4, -INF , PT ;  /* 0xff8000000400780b */ /* 0x000fc80003f0d000 */
[----:B------:R-:W-:Y:S02]  /*1750*/  FSEL R11, R4, RZ, P0 ;  /* 0x000000ff040b7208 */ /* 0x000fe40000000000 */
[----:B------:R-:W-:Y:S02]  /*1760*/  ISETP.NE.AND P0, PT, R6, RZ, PT ;  /* 0x000000ff0600720c */ /* 0x000fe40003f05270 */
[----:B------:R-:W-:Y:S01]  /*1770*/  FMNMX R6, R30, R7, !PT ;  /* 0x000000071e067209 */ /* 0x000fe20007800000 */
[----:B------:R-:W-:-:S03]  /*1780*/  FMUL R11, R11, UR6 ;  /* 0x000000060b0b7c20 */ /* 0x000fc60008400000 */
[----:B------:R-:W-:Y:S01]  /*1790*/  FMNMX R7, R31, R6, !PT ;  /* 0x000000061f077209 */ /* 0x000fe20007800000 */
[--C-:B------:R-:W-:Y:S01]  /*17a0*/  FFMA R24, R24, UR6, -R11.reuse ;  /* 0x0000000618187c23 */ /* 0x100fe2000800080b */
[--C-:B------:R-:W-:Y:S01]  /*17b0*/  FFMA R28, R28, UR6, -R11.reuse ;  /* 0x000000061c1c7c23 */ /* 0x100fe2000800080b */
[--C-:B------:R-:W-:Y:S01]  /*17c0*/  FFMA R25, R25, UR6, -R11.reuse ;  /* 0x0000000619197c23 */ /* 0x100fe2000800080b */
[----:B------:R-:W-:Y:S01]  /*17d0*/  FMNMX R6, R34, R7, !PT ;  /* 0x0000000722067209 */ /* 0x000fe20007800000 */
[--C-:B------:R-:W-:Y:S01]  /*17e0*/  FFMA R32, R32, UR6, -R11.reuse ;  /* 0x0000000620207c23 */ /* 0x100fe2000800080b */
[----:B------:R-:W-:Y:S01]  /*17f0*/  FSETP.GEU.AND P6, PT, R24, -126, PT ;  /* 0xc2fc00001800780b */ /* 0x000fe20003fce000 */
        /* <DEDUP_REMOVED lines=12> */
[----:B------:R-:W-:Y:S01]  /*18c0*/  @!P6 FMUL R24, R24, 0.5 ;  /* 0x3f0000001818e820 */ /* 0x000fe20000400000 */
[----:B------:R-:W-:Y:S01]  /*18d0*/  FMNMX R6, R42, R7, !PT ;  /* 0x000000072a067209 */ /* 0x000fe20007800000 */
[--C-:B------:R-:W-:Y:S01]  /*18e0*/  FFMA R45, R45, UR6, -R11.reuse ;  /* 0x000000062d2d7c23 */ /* 0x100fe2000800080b */
[----:B------:R-:W-:Y:S01]  /*18f0*/  FSETP.GEU.AND P4, PT, R33, -126, PT ;  /* 0xc2fc00002100780b */ /* 0x000fe20003f8e000 */
[----:B------:R-:W-:Y:S01]  /*1900*/  @!P1 FMUL R28, R28, 0.5 ;  /* 0x3f0000001c1c9820 */ /* 0x000fe20000400000 */
[----:B------:R-:W-:Y:S01]  /*1910*/  FMNMX R7, R43, R6, !PT ;  /* 0x000000062b077209 */ /* 0x000fe20007800000 */
[----:B------:R-:W1:Y:S01]  /*1920*/  MUFU.EX2 R24, R24 ;  /* 0x0000001800187308 */ /* 0x000e620000000800 */
[----:B------:R-:W-:Y:S01]  /*1930*/  FSETP.GEU.AND P5, PT, R29, -126, PT ;  /* 0xc2fc00001d00780b */ /* 0x000fe20003fae000 */
[----:B------:R-:W-:Y:S01]  /*1940*/  @!P3 FMUL R25, R25, 0.5 ;  /* 0x3f0000001919b820 */ /* 0x000fe20000400000 */
[----:B------:R-:W-:Y:S01]  /*1950*/  FMNMX R6, R46, R7, !PT ;  /* 0x000000072e067209 */ /* 0x000fe20007800000 */
[--C-:B------:R-:W-:Y:S01]  /*1960*/  FFMA R41, R41, UR6, -R11.reuse ;  /* 0x0000000629297c23 */ /* 0x100fe2000800080b */
[--C-:B------:R-:W-:Y:S01]  /*1970*/  FFMA R48, R48, UR6, -R11.reuse ;  /* 0x0000000630307c23 */ /* 0x100fe2000800080b */
[----:B------:R-:W-:Y:S01]  /*1980*/  @!P2 FMUL R32, R32, 0.5 ;  /* 0x3f0000002020a820 */ /* 0x000fe20000400000 */
[----:B------:R-:W-:Y:S01]  /*1990*/  FMNMX R7, R47, R6, !PT ;  /* 0x000000062f077209 */ /* 0x000fe20007800000 */
[----:B------:R-:W2:Y:S01]  /*19a0*/  MUFU.EX2 R28, R28 ;  /* 0x0000001c001c7308 */ /* 0x000ea20000000800 */
[--C-:B------:R-:W-:Y:S01]  /*19b0*/  FFMA R49, R49, UR6, -R11.reuse ;  /* 0x0000000631317c23 */ /* 0x100fe2000800080b */
[----:B------:R-:W-:Y:S01]  /*19c0*/  @!P4 FMUL R33, R33, 0.5 ;  /* 0x3f0000002121c820 */ /* 0x000fe20000400000 */
[----:B------:R-:W-:Y:S01]  /*19d0*/  FMNMX R6, R50, R7, !PT ;  /* 0x0000000732067209 */ /* 0x000fe20007800000 */
[--C-:B------:R-:W-:Y:S01]  /*19e0*/  FFMA R52, R52, UR6, -R11.reuse ;  /* 0x0000000634347c23 */ /* 0x100fe2000800080b */
[----:B------:R-:W-:Y:S01]  /*19f0*/  FFMA R53, R53, UR6, -R11 ;  /* 0x0000000635357c23 */ /* 0x000fe2000800080b */
[----:B------:R-:W-:Y:S01]  /*1a00*/  @!P5 FMUL R29, R29, 0.5 ;  /* 0x3f0000001d1dd820 */ /* 0x000fe20000400000 */
[----:B------:R-:W-:Y:S01]  /*1a10*/  FMNMX R7, R51, R6, !PT ;  /* 0x0000000633077209 */ /* 0x000fe20007800000 */
[----:B------:R-:W3:Y:S01]  /*1a20*/  MUFU.EX2 R25, R25 ;  /* 0x0000001900197308 */ /* 0x000ee20000000800 */
[----:B-1----:R-:W-:Y:S01]  /*1a30*/  @!P6 FMUL R24, R24, R24 ;  /* 0x000000181818e220 */ /* 0x002fe20000400000 */
[----:B------:R-:W-:-:S02]  /*1a40*/  FSETP.GEU.AND P6, PT, R36, -126, PT ;  /* 0xc2fc00002400780b */ /* 0x000fc40003fce000 */
[----:B------:R-:W-:-:S04]  /*1a50*/  FMNMX R6, R54, R7, !PT ;  /* 0x0000000736067209 */ /* 0x000fc80007800000 */
[----:B------:R-:W-:Y:S01]  /*1a60*/  FMNMX R6, R55, R6, !PT ;  /* 0x0000000637067209 */ /* 0x000fe20007800000 */
[----:B--2---:R-:W-:Y:S01]  /*1a70*/  @!P1 FMUL R28, R28, R28 ;  /* 0x0000001c1c1c9220 */ /* 0x004fe20000400000 */
[----:B------:R-:W-:Y:S01]  /*1a80*/  FSETP.GEU.AND P1, PT, R40, -126, PT ;  /* 0xc2fc00002800780b */ /* 0x000fe20003f2e000 */
[----:B------:R-:W1:Y:S02]  /*1a90*/  MUFU.EX2 R32, R32 ;  /* 0x0000002000207308 */ /* 0x000e640000000800 */
[----:B------:R-:W2:Y:S02]  /*1aa0*/  SHFL.BFLY PT, R7, R6, 0x1, 0x1f ;  /* 0x0c201f0006077f89 */ /* 0x000ea400000e0000 */
[----:B------:R-:W-:Y:S01]  /*1ab0*/  @!P6 FMUL R36, R36, 0.5 ;  /* 0x3f0000002424e820 */ /* 0x000fe20000400000 */
[----:B---3--:R-:W-:Y:S01]  /*1ac0*/  @!P3 FMUL R25, R25, R25 ;  /* 0x000000191919b220 */ /* 0x008fe20000400000 */
[----:B------:R-:W-:Y:S02]  /*1ad0*/  FSETP.GEU.AND P3, PT, R37, -126, PT ;  /* 0xc2fc00002500780b */ /* 0x000fe40003f6e000 */
[----:B------:R-:W3:Y:S04]  /*1ae0*/  MUFU.EX2 R33, R33 ;  /* 0x0000002100217308 */ /* 0x000ee80000000800 */
[----:B------:R-:W-:-:S04]  /*1af0*/  @!P1 FMUL R40, R40, 0.5 ;  /* 0x3f00000028289820 */ /* 0x000fc80000400000 */
[----:B------:R-:W4:Y:S01]  /*1b00*/  MUFU.EX2 R29, R29 ;  /* 0x0000001d001d7308 */ /* 0x000f220000000800 */
[----:B-1----:R-:W-:Y:S01]  /*1b10*/  @!P2 FMUL R32, R32, R32 ;  /* 0x000000202020a220 */ /* 0x002fe20000400000 */
[----:B------:R-:W-:Y:S01]  /*1b20*/  FSETP.GEU.AND P2, PT, R44, -126, PT ;  /* 0xc2fc00002c00780b */ /* 0x000fe20003f4e000 */
[----:B------:R-:W-:-:S05]  /*1b30*/  @!P3 FMUL R37, R37, 0.5 ;  /* 0x3f0000002525b820 */ /* 0x000fca0000400000 */
[----:B------:R-:W1:Y:S01]  /*1b40*/  MUFU.EX2 R36, R36 ;  /* 0x0000002400247308 */ /* 0x000e620000000800 */
[----:B---3--:R-:W-:Y:S01]  /*1b50*/  @!P4 FMUL R33, R33, R33 ;  /* 0x000000212121c220 */ /* 0x008fe20000400000 */
[----:B--2---:R-:W-:Y:S02]  /*1b60*/  FMNMX R7, R6, R7, !PT ;  /* 0x0000000706077209 */ /* 0x004fe40007800000 */
[----:B------:R-:W-:-:S03]  /*1b70*/  FSETP.GEU.AND P4, PT, R45, -126, PT ;  /* 0xc2fc00002d00780b */ /* 0x000fc60003f8e000 */
[----:B------:R-:W2:Y:S01]  /*1b80*/  SHFL.BFLY PT, R8, R7, 0x2, 0x1f ;  /* 0x0c401f0007087f89 */ /* 0x000ea200000e0000 */
[----:B------:R-:W3:Y:S01]  /*1b90*/  MUFU.EX2 R13, R40 ;  /* 0x00000028000d7308 */ /* 0x000ee20000000800 */
[----:B----4-:R-:W-:Y:S01]  /*1ba0*/  @!P5 FMUL R29, R29, R29 ;  /* 0x0000001d1d1dd220 */ /* 0x010fe20000400000 */
[----:B------:R-:W-:Y:S01]  /*1bb0*/  FSETP.GEU.AND P5, PT, R41, -126, PT ;  /* 0xc2fc00002900780b */ /* 0x000fe20003fae000 */
[----:B------:R-:W-:-:S05]  /*1bc0*/  @!P2 FMUL R44, R44, 0.5 ;  /* 0x3f0000002c2ca820 */ /* 0x000fca0000400000 */
[----:B------:R-:W4:Y:S01]  /*1bd0*/  MUFU.EX2 R37, R37 ;  /* 0x0000002500257308 */ /* 0x000f220000000800 */
[----:B-1----:R-:W-:Y:S01]  /*1be0*/  @!P6 FMUL R36, R36, R36 ;  /* 0x000000242424e220 */ /* 0x002fe20000400000 */
[----:B------:R-:W-:Y:S01]  /*1bf0*/  FSETP.GEU.AND P6, PT, R48, -126, PT ;  /* 0xc2fc00003000780b */ /* 0x000fe20003fce000 */
[----:B------:R-:W-:-:S04]  /*1c00*/  @!P4 FMUL R45, R45, 0.5 ;  /* 0x3f0000002d2dc820 */ /* 0x000fc80000400000 */
[----:B------:R-:W-:Y:S01]  /*1c10*/  @!P5 FMUL R41, R41, 0.5 ;  /* 0x3f0000002929d820 */ /* 0x000fe20000400000 */
[----:B------:R-:W1:Y:S01]  /*1c20*/  MUFU.EX2 R15, R44 ;  /* 0x0000002c000f7308 */ /* 0x000e620000000800 */
[----:B---3--:R-:W-:Y:S01]  /*1c30*/  @!P1 FMUL R13, R13, R13 ;  /* 0x0000000d0d0d9220 */ /* 0x008fe20000400000 */
[----:B------:R-:W-:Y:S02]  /*1c40*/  FSETP.GEU.AND P1, PT, R49, -126, PT ;  /* 0xc2fc00003100780b */ /* 0x000fe40003f2e000 */
[----:B--2---:R-:W-:-:S03]  /*1c50*/  FMNMX R8, R7, R8, !PT ;  /* 0x0000000807087209 */ /* 0x004fc60007800000 */
[----:B------:R-:W-:Y:S01]  /*1c60*/  @!P6 FMUL R48, R48, 0.5 ;  /* 0x3f0000003030e820 */ /* 0x000fe20000400000 */
[----:B----4-:R-:W-:Y:S01]  /*1c70*/  @!P3 FMUL R37, R37, R37 ;  /* 0x000000252525b220 */ /* 0x010fe20000400000 */
[----:B------:R-:W2:Y:S01]  /*1c80*/  MUFU.EX2 R12, R45 ;  /* 0x0000002d000c7308 */ /* 0x000ea20000000800 */
[----:B------:R-:W-:Y:S01]  /*1c90*/  FSETP.NEU.AND P3, PT, R8, -INF , PT ;  /* 0xff8000000800780b */ /* 0x000fe20003f6d000 */
[----:B------:R-:W-:-:S04]  /*1ca0*/  FADD R7, R24, R13 ;  /* 0x0000000d18077221 */ /* 0x000fc80000000000 */
[----:B------:R-:W-:Y:S01]  /*1cb0*/  @!P1 FMUL R49, R49, 0.5 ;  /* 0x3f00000031319820 */ /* 0x000fe20000400000 */
[----:B------:R-:W-:Y:S01]  /*1cc0*/  FSEL R6, R8, RZ, P3 ;  /* 0x000000ff08067208 */ /* 0x000fe20001800000 */
[----:B-1----:R-:W-:Y:S01]  /*1cd0*/  @!P2 FMUL R15, R15, R15 ;  /* 0x0000000f0f0fa220 */ /* 0x002fe20000400000 */
[----:B------:R-:W1:Y:S01]  /*1ce0*/  MUFU.EX2 R10, R41 ;  /* 0x00000029000a7308 */ /* 0x000e620000000800 */
[----:B------:R-:W-:Y:S02]  /*1cf0*/  FSETP.GEU.AND P3, PT, R52, -126, PT ;  /* 0xc2fc00003400780b */ /* 0x000fe40003f6e000 */
[----:B------:R-:W-:-:S04]  /*1d00*/  FMUL R6, R6, UR6 ;  /* 0x0000000606067c20 */ /* 0x000fc80008400000 */
[--C-:B------:R-:W-:Y:S01]  /*1d10*/  FFMA R26, R26, UR6, -R6.reuse ;  /* 0x000000061a1a7c23 */ /* 0x100fe20008000806 */
[----:B------:R-:W3:Y:S01]  /*1d20*/  MUFU.EX2 R11, R48 ;  /* 0x00000030000b7308 */ /* 0x000ee20000000800 */
[--C-:B------:R-:W-:Y:S01]  /*1d30*/  FFMA R27, R27, UR6, -R6.reuse ;  /* 0x000000061b1b7c23 */ /* 0x100fe20008000806 */
[--C-:B------:R-:W-:Y:S01]  /*1d40*/  FFMA R30, R30, UR6, -R6.reuse ;  /* 0x000000061e1e7c23 */ /* 0x100fe20008000806 */
[--C-:B------:R-:W-:Y:S01]  /*1d50*/  FFMA R31, R31, UR6, -R6.reuse ;  /* 0x000000061f1f7c23 */ /* 0x100fe20008000806 */
[----:B--2---:R-:W-:Y:S01]  /*1d60*/  @!P4 FMUL R12, R12, R12 ;  /* 0x0000000c0c0cc220 */ /* 0x004fe20000400000 */
[----:B------:R-:W-:Y:S01]  /*1d70*/  FSETP.GEU.AND P2, PT, R26, -126, PT ;  /* 0xc2fc00001a00780b */ /* 0x000fe20003f4e000 */
[----:B------:R-:W-:Y:S01]  /*1d80*/  @!P3 FMUL R52, R52, 0.5 ;  /* 0x3f0000003434b820 */ /* 0x000fe20000400000 */
[----:B------:R-:W-:Y:S01]  /*1d90*/  FSETP.GEU.AND P4, PT, R27, -126, PT ;  /* 0xc2fc00001b00780b */ /* 0x000fe20003f8e000 */
[----:B------:R-:W2:Y:S01]  /*1da0*/  MUFU.EX2 R14, R49 ;  /* 0x00000031000e7308 */ /* 0x000ea20000000800 */
[----:B-1----:R-:W-:Y:S01]  /*1db0*/  @!P5 FMUL R10, R10, R10 ;  /* 0x0000000a0a0ad220 */ /* 0x002fe20000400000 */
[----:B------:R-:W-:Y:S01]  /*1dc0*/  FSETP.GEU.AND P5, PT, R53, -126, PT ;  /* 0xc2fc00003500780b */ /* 0x000fe20003fae000 */
[--C-:B------:R-:W-:Y:S01]  /*1dd0*/  FFMA R34, R34, UR6, -R6.reuse ;  /* 0x0000000622227c23 */ /* 0x100fe20008000806 */
[--C-:B------:R-:W-:Y:S01]  /*1de0*/  FFMA R35, R35, UR6, -R6.reuse ;  /* 0x0000000623237c23 */ /* 0x100fe20008000806 */
[--C-:B------:R-:W-:Y:S01]  /*1df0*/  FFMA R38, R38, UR6, -R6.reuse ;  /* 0x0000000626267c23 */ /* 0x100fe20008000806 */
[--C-:B------:R-:W-:Y:S01]  /*1e00*/  FFMA R39, R39, UR6, -R6.reuse ;  /* 0x0000000627277c23 */ /* 0x100fe20008000806 */
[--C-:B------:R-:W-:Y:S01]  /*1e10*/  FFMA R42, R42, UR6, -R6.reuse ;  /* 0x000000062a2a7c23 */ /* 0x100fe20008000806 */
[----:B------:R-:W1:Y:S01]  /*1e20*/  MUFU.EX2 R17, R52 ;  /* 0x0000003400117308 */ /* 0x000e620000000800 */
[----:B---3--:R-:W-:Y:S01]  /*1e30*/  @!P6 FMUL R11, R11, R11 ;  /* 0x0000000b0b0be220 */ /* 0x008fe20000400000 */
[----:B------:R-:W-:Y:S01]  /*1e40*/  FSETP.GEU.AND P6, PT, R30, -126, PT ;  /* 0xc2fc00001e00780b */ /* 0x000fe20003fce000 */
[----:B------:R-:W-:Y:S01]  /*1e50*/  @!P2 FMUL R26, R26, 0.5 ;  /* 0x3f0000001a1aa820 */ /* 0x000fe20000400000 */
[----:B------:R-:W-:Y:S01]  /*1e60*/  @!P4 FMUL R27, R27, 0.5 ;  /* 0x3f0000001b1bc820 */ /* 0x000fe20000400000 */
[--C-:B------:R-:W-:Y:S01]  /*1e70*/  FFMA R50, R50, UR6, -R6.reuse ;  /* 0x0000000632327c23 */ /* 0x100fe20008000806 */
[--C-:B------:R-:W-:Y:S01]  /*1e80*/  FFMA R43, R43, UR6, -R6.reuse ;  /* 0x000000062b2b7c23 */ /* 0x100fe20008000806 */
[----:B------:R-:W-:Y:S01]  /*1e90*/  @!P5 FMUL R53, R53, 0.5 ;  /* 0x3f0000003535d820 */ /* 0x000fe20000400000 */
[--C-:B------:R-:W-:Y:S01]  /*1ea0*/  FFMA R46, R46, UR6, -R6.reuse ;  /* 0x000000062e2e7c23 */ /* 0x100fe20008000806 */
[----:B--2---:R-:W-:Y:S01]  /*1eb0*/  @!P1 FMUL R14, R14, R14 ;  /* 0x0000000e0e0e9220 */ /* 0x004fe20000400000 */
[----:B------:R-:W-:Y:S01]  /*1ec0*/  FSETP.GEU.AND P1, PT, R31, -126, PT ;  /* 0xc2fc00001f00780b */ /* 0x000fe20003f2e000 */
[----:B------:R-:W2:Y:S01]  /*1ed0*/  MUFU.EX2 R16, R53 ;  /* 0x0000003500107308 */ /* 0x000ea20000000800 */
[--C-:B------:R-:W-:Y:S01]  /*1ee0*/  FFMA R47, R47, UR6, -R6.reuse ;  /* 0x000000062f2f7c23 */ /* 0x100fe20008000806 */
[--C-:B------:R-:W-:Y:S01]  /*1ef0*/  FFMA R51, R51, UR6, -R6.reuse ;  /* 0x0000000633337c23 */ /* 0x100fe20008000806 */
[--C-:B------:R-:W-:Y:S01]  /*1f00*/  FFMA R54, R54, UR6, -R6.reuse ;  /* 0x0000000636367c23 */ /* 0x100fe20008000806 */
[----:B------:R-:W-:Y:S01]  /*1f10*/  @!P6 FMUL R30, R30, 0.5 ;  /* 0x3f0000001e1ee820 */ /* 0x000fe20000400000 */
[----:B------:R-:W-:Y:S01]  /*1f20*/  FFMA R6, R55, UR6, -R6 ;  /* 0x0000000637067c23 */ /* 0x000fe20008000806 */
[----:B-1----:R-:W-:Y:S01]  /*1f30*/  @!P3 FMUL R17, R17, R17 ;  /* 0x000000111111b220 */ /* 0x002fe20000400000 */
[----:B------:R-:W-:Y:S01]  /*1f40*/  FSETP.GEU.AND P3, PT, R34, -126, PT ;  /* 0xc2fc00002200780b */ /* 0x000fe20003f6e000 */
[----:B------:R-:W1:Y:S01]  /*1f50*/  MUFU.EX2 R26, R26 ;  /* 0x0000001a001a7308 */ /* 0x000e620000000800 */
[----:B------:R-:W-:Y:S01]  /*1f60*/  FADD R40, R32, R11 ;  /* 0x0000000b20287221 */ /* 0x000fe20000000000 */
[----:B------:R-:W-:Y:S01]  /*1f70*/  FADD R45, R36, R17 ;  /* 0x00000011242d7221 */ /* 0x000fe20000000000 */
[----:B------:R-:W-:Y:S01]  /*1f80*/  FADD R44, R33, R14 ;  /* 0x0000000e212c7221 */ /* 0x000fe20000000000 */
[----:B------:R-:W-:Y:S01]  /*1f90*/  @!P1 FMUL R31, R31, 0.5 ;  /* 0x3f0000001f1f9820 */ /* 0x000fe20000400000 */
[----:B------:R-:W-:Y:S01]  /*1fa0*/  FADD R48, R7, R40 ;  /* 0x0000002807307221 */ /* 0x000fe20000000000 */
[----:B------:R-:W-:Y:S01]  /*1fb0*/  FADD R7, R25, R10 ;  /* 0x0000000a19077221 */ /* 0x000fe20000000000 */
[----:B------:R-:W-:Y:S01]  /*1fc0*/  F2FP.F16.F32.PACK_AB R52, R10, R13 ;  /* 0x0000000d0a34723e */ /* 0x000fe200000000ff */
[----:B------:R-:W3:Y:S01]  /*1fd0*/  MUFU.EX2 R27, R27 ;  /* 0x0000001b001b7308 */ /* 0x000ee20000000800 */
[----:B--2---:R-:W-:Y:S01]  /*1fe0*/  @!P5 FMUL R16, R16, R16 ;  /* 0x000000101010d220 */ /* 0x004fe20000400000 */
[----:B------:R-:W-:Y:S01]  /*1ff0*/  FSETP.GEU.AND P5, PT, R35, -126, PT ;  /* 0xc2fc00002300780b */ /* 0x000fe20003fae000 */
[----:B------:R-:W-:Y:S01]  /*2000*/  FADD R7, R7, R44 ;  /* 0x0000002c07077221 */ /* 0x000fe20000000000 */
[----:B------:R-:W-:Y:S01]  /*2010*/  @!P3 FMUL R34, R34, 0.5 ;  /* 0x3f0000002222b820 */ /* 0x000fe20000400000 */
[----:B------:R-:W-:-:S02]  /*2020*/  F2FP.F16.F32.PACK_AB R80, R14, R11 ;  /* 0x0000000b0e50723e */ /* 0x000fc400000000ff */
[----:B------:R-:W-:Y:S01]  /*2030*/  F2FP.F16.F32.PACK_AB R82, R16, R17 ;  /* 0x000000111052723e */ /* 0x000fe200000000ff */
[----:B------:R-:W2:Y:S01]  /*2040*/  MUFU.EX2 R30, R30 ;  /* 0x0000001e001e7308 */ /* 0x000ea20000000800 */
[----:B-1----:R-:W-:Y:S01]  /*2050*/  @!P2 FMUL R26, R26, R26 ;  /* 0x0000001a1a1aa220 */ /* 0x002fe20000400000 */
[----:B------:R-:W-:-:S05]  /*2060*/  FSETP.GEU.AND P2, PT, R38, -126, PT ;  /* 0xc2fc00002600780b */ /* 0x000fca0003f4e000 */
[----:B------:R-:W-:Y:S01]  /*2070*/  @!P5 FMUL R35, R35, 0.5 ;  /* 0x3f0000002323d820 */ /* 0x000fe20000400000 */
[----:B------:R-:W1:Y:S01]  /*2080*/  MUFU.EX2 R31, R31 ;  /* 0x0000001f001f7308 */ /* 0x000e620000000800 */
[----:B---3--:R-:W-:Y:S01]  /*2090*/  @!P4 FMUL R27, R27, R27 ;  /* 0x0000001b1b1bc220 */ /* 0x008fe20000400000 */
[----:B------:R-:W-:-:S05]  /*20a0*/  FSETP.GEU.AND P4, PT, R39, -126, PT ;  /* 0xc2fc00002700780b */ /* 0x000fca0003f8e000 */
[----:B------:R-:W-:Y:S01]  /*20b0*/  @!P2 FMUL R38, R38, 0.5 ;  /* 0x3f0000002626a820 */ /* 0x000fe20000400000 */
[----:B------:R-:W3:Y:S01]  /*20c0*/  MUFU.EX2 R34, R34 ;  /* 0x0000002200227308 */ /* 0x000ee20000000800 */
[----:B--2---:R-:W-:Y:S01]  /*20d0*/  @!P6 FMUL R30, R30, R30 ;  /* 0x0000001e1e1ee220 */ /* 0x004fe20000400000 */
[----:B------:R-:W-:-:S05]  /*20e0*/  FSETP.GEU.AND P6, PT, R42, -126, PT ;  /* 0xc2fc00002a00780b */ /* 0x000fca0003fce000 */
[----:B------:R-:W-:Y:S01]  /*20f0*/  @!P4 FMUL R39, R39, 0.5 ;  /* 0x3f0000002727c820 */ /* 0x000fe20000400000 */
        /* <DEDUP_REMOVED lines=12> */
[----:B------:R2:W4:Y:S01]  /*21c0*/  MUFU.EX2 R19, R42 ;  /* 0x0000002a00137308 */ /* 0x0005220000000800 */
[----:B-1----:R-:W-:Y:S01]  /*21d0*/  @!P2 FMUL R38, R38, R38 ;  /* 0x000000262626a220 */ /* 0x002fe20000400000 */
[----:B------:R-:W-:-:S05]  /*21e0*/  FSETP.GEU.AND P2, PT, R47, -126, PT ;  /* 0xc2fc00002f00780b */ /* 0x000fca0003f4e000 */
[----:B------:R-:W-:Y:S01]  /*21f0*/  @!P5 FMUL R46, R46, 0.5 ;  /* 0x3f0000002e2ed820 */ /* 0x000fe20000400000 */
[----:B------:R-:W1:Y:S01]  /*2200*/  MUFU.EX2 R23, R50 ;  /* 0x0000003200177308 */ /* 0x000e620000000800 */
[----:B---3--:R-:W-:Y:S01]  /*2210*/  @!P4 FMUL R39, R39, R39 ;  /* 0x000000272727c220 */ /* 0x008fe20000400000 */
[----:B------:R-:W-:Y:S01]  /*2220*/  FSETP.GEU.AND P4, PT, R51, -126, PT ;  /* 0xc2fc00003300780b */ /* 0x000fe20003f8e000 */
[----:B--2---:R-:W-:-:S04]  /*2230*/  FADD R42, R28, R15 ;  /* 0x0000000f1c2a7221 */ /* 0x004fc80000000000 */
[----:B------:R-:W-:Y:S01]  /*2240*/  @!P2 FMUL R47, R47, 0.5 ;  /* 0x3f0000002f2fa820 */ /* 0x000fe20000400000 */
[----:B------:R2:W3:Y:S01]  /*2250*/  MUFU.EX2 R18, R43 ;  /* 0x0000002b00127308 */ /* 0x0004e20000000800 */
[----:B----4-:R-:W-:Y:S01]  /*2260*/  @!P6 FMUL R19, R19, R19 ;  /* 0x000000131313e220 */ /* 0x010fe20000400000 */
[----:B------:R-:W-:Y:S01]  /*2270*/  FSETP.GEU.AND P6, PT, R54, -126, PT ;  /* 0xc2fc00003600780b */ /* 0x000fe20003fce000 */
[----:B------:R-:W-:-:S04]  /*2280*/  FADD R45, R42, R45 ;  /* 0x0000002d2a2d7221 */ /* 0x000fc80000000000 */
[----:B------:R-:W-:Y:S01]  /*2290*/  @!P4 FMUL R51, R51, 0.5 ;  /* 0x3f0000003333c820 */ /* 0x000fe20000400000 */
[----:B------:R4:W5:Y:S01]  /*22a0*/  MUFU.EX2 R21, R46 ;  /* 0x0000002e00157308 */ /* 0x0009620000000800 */
[----:B-1----:R-:W-:Y:S01]  /*22b0*/  @!P1 FMUL R23, R23, R23 ;  /* 0x0000001717179220 */ /* 0x002fe20000400000 */
[----:B------:R-:W-:Y:S01]  /*22c0*/  FSETP.GEU.AND P1, PT, R6, -126, PT ;  /* 0xc2fc00000600780b */ /* 0x000fe20003f2e000 */
[----:B--2---:R-:W-:Y:S01]  /*22d0*/  FADD R43, R29, R12 ;  /* 0x0000000c1d2b7221 */ /* 0x004fe20000000000 */
[----:B------:R-:W-:Y:S01]  /*22e0*/  FADD R45, R48, R45 ;  /* 0x0000002d302d7221 */ /* 0x000fe20000000000 */
[----:B------:R-:W-:Y:S01]  /*22f0*/  FADD R50, R34, R23 ;  /* 0x0000001722327221 */ /* 0x000fe20000000000 */
[----:B------:R-:W-:Y:S01]  /*2300*/  F2FP.F16.F32.PACK_AB R48, R33, R32 ;  /* 0x000000202130723e */ /* 0x000fe200000000ff */
[----:B------:R-:W-:Y:S01]  /*2310*/  @!P6 FMUL R54, R54, 0.5 ;  /* 0x3f0000003636e820 */ /* 0x000fe20000400000 */
[----:B------:R1:W2:Y:S01]  /*2320*/  MUFU.EX2 R20, R47 ;  /* 0x0000002f00147308 */ /* 0x0002a20000000800 */
[----:B----4-:R-:W-:Y:S01]  /*2330*/  FADD R46, R37, R16 ;  /* 0x00000010252e7221 */ /* 0x010fe20000000000 */
[----:B---3--:R-:W-:-:S03]  /*2340*/  @!P3 FMUL R18, R18, R18 ;  /* 0x000000121212b220 */ /* 0x008fc60000400000 */
[----:B------:R-:W-:Y:S02]  /*2350*/  FADD R46, R43, R46 ;  /* 0x0000002e2b2e7221 */ /* 0x000fe40000000000 */
[----:B------:R-:W-:Y:S01]  /*2360*/  @!P1 FMUL R6, R6, 0.5 ;  /* 0x3f00000006069820 */ /* 0x000fe20000400000 */
[----:B------:R3:W4:Y:S01]  /*2370*/  MUFU.EX2 R22, R51 ;  /* 0x0000003300167308 */ /* 0x0007220000000800 */
[----:B-1----:R-:W-:Y:S01]  /*2380*/  FADD R47, R26, R19 ;  /* 0x000000131a2f7221 */ /* 0x002fe20000000000 */
[----:B-----5:R-:W-:Y:S01]  /*2390*/  @!P5 FMUL R21, R21, R21 ;  /* 0x000000151515d220 */ /* 0x020fe20000400000 */
[----:B------:R-:W-:Y:S01]  /*23a0*/  FADD R46, R7, R46 ;  /* 0x0000002e072e7221 */ /* 0x000fe20000000000 */
[----:B------:R-:W-:Y:S02]  /*23b0*/  IMAD.U32 R7, RZ, RZ, UR7 ;  /* 0x00000007ff077e24 */ /* 0x000fe4000f8e00ff */
[----:B------:R-:W-:Y:S01]  /*23c0*/  FADD R50, R47, R50 ;  /* 0x000000322f327221 */ /* 0x000fe20000000000 */
[----:B------:R-:W-:Y:S01]  /*23d0*/  FADD R42, R30, R21 ;  /* 0x000000151e2a7221 */ /* 0x000fe20000000000 */
[----:B------:R-:W-:Y:S01]  /*23e0*/  F2FP.F16.F32.PACK_AB R53, R18, R19 ;  /* 0x000000131235723e */ /* 0x000fe200000000ff */
[----:B------:R1:W5:Y:S01]  /*23f0*/  MUFU.EX2 R41, R54 ;  /* 0x0000003600297308 */ /* 0x0003620000000800 */
[----:B--2---:R-:W-:Y:S01]  /*2400*/  @!P2 FMUL R20, R20, R20 ;  /* 0x000000141414a220 */ /* 0x004fe20000400000 */
[----:B------:R2:W-:Y:S01]  /*2410*/  SYNCS.ARRIVE.TRANS64.A1T0 RZ, [R7+UR17], RZ ;  /* 0x000000ff07ff79a7 */ /* 0x0005e20008100011 */
[----:B---3--:R-:W-:-:S02]  /*2420*/  F2FP.F16.F32.PACK_AB R51, R39, R38 ;  /* 0x000000262733723e */ /* 0x008fc400000000ff */
[----:B------:R-:W-:Y:S01]  /*2430*/  FADD R43, R31, R20 ;  /* 0x000000141f2b7221 */ /* 0x000fe20000000000 */
[----:B------:R-:W-:Y:S02]  /*2440*/  F2FP.F16.F32.PACK_AB R55, R20, R21 ;  /* 0x000000151437723e */ /* 0x000fe400000000ff */
[----:B------:R3:W2:Y:S01]  /*2450*/  MUFU.EX2 R40, R6 ;  /* 0x0000000600287308 */ /* 0x0006a20000000800 */
[----:B----4-:R-:W-:Y:S01]  /*2460*/  @!P4 FMUL R22, R22, R22 ;  /* 0x000000161616c220 */ /* 0x010fe20000400000 */
[----:B-1----:R-:W-:-:S03]  /*2470*/  F2FP.F16.F32.PACK_AB R54, R12, R15 ;  /* 0x0000000f0c36723e */ /* 0x002fc600000000ff */
[----:B------:R-:W-:Y:S01]  /*2480*/  FADD R47, R35, R22 ;  /* 0x00000016232f7221 */ /* 0x000fe20000000000 */
[----:B------:R-:W-:Y:S01]  /*2490*/  F2FP.F16.F32.PACK_AB R81, R22, R23 ;  /* 0x000000171651723e */ /* 0x000fe200000000ff */
[----:B-----5:R-:W-:Y:S01]  /*24a0*/  @!P6 FMUL R41, R41, R41 ;  /* 0x000000292929e220 */ /* 0x020fe20000400000 */
[----:B---3--:R-:W-:-:S03]  /*24b0*/  FADD R6, R27, R18 ;  /* 0x000000121b067221 */ /* 0x008fc60000000000 */
[----:B------:R-:W-:Y:S01]  /*24c0*/  FADD R49, R38, R41 ;  /* 0x0000002926317221 */ /* 0x000fe20000000000 */
[----:B------:R-:W-:Y:S01]  /*24d0*/  FADD R6, R6, R47 ;  /* 0x0000002f06067221 */ /* 0x000fe20000000000 */
[----:B------:R-:W-:Y:S01]  /*24e0*/  F2FP.F16.F32.PACK_AB R47, R31, R30 ;  /* 0x0000001e1f2f723e */ /* 0x000fe200000000ff */
[----:B--2---:R-:W-:Y:S01]  /*24f0*/  @!P1 FMUL R40, R40, R40 ;  /* 0x0000002828289220 */ /* 0x004fe20000400000 */
[----:B------:R-:W-:-:S03]  /*2500*/  FADD R49, R42, R49 ;  /* 0x000000312a317221 */ /* 0x000fc60000000000 */
[----:B------:R-:W-:Y:S01]  /*2510*/  FADD R44, R39, R40 ;  /* 0x00000028272c7221 */ /* 0x000fe20000000000 */
[----:B------:R-:W-:Y:S01]  /*2520*/  FADD R49, R50, R49 ;  /* 0x0000003132317221 */ /* 0x000fe20000000000 */
[----:B------:R-:W-:Y:S02]  /*2530*/  F2FP.F16.F32.PACK_AB R50, R37, R36 ;  /* 0x000000242532723e */ /* 0x000fe400000000ff */
[----:B------:R-:W-:Y:S01]  /*2540*/  FADD R43, R43, R44 ;  /* 0x0000002c2b2b7221 */ /* 0x000fe20000000000 */
[----:B------:R-:W-:-:S03]  /*2550*/  F2FP.F16.F32.PACK_AB R44, R25, R24 ;  /* 0x00000018192c723e */ /* 0x000fc600000000ff */
[----:B------:R-:W-:Y:S01]  /*2560*/  FADD R42, R6, R43 ;  /* 0x0000002b062a7221 */ /* 0x000fe20000000000 */
[----:B------:R-:W-:Y:S01]  /*2570*/  FADD R6, R45, R46 ;  /* 0x0000002e2d067221 */ /* 0x000fe20000000000 */
[----:B------:R-:W-:Y:S02]  /*2580*/  F2FP.F16.F32.PACK_AB R46, R29, R28 ;  /* 0x0000001c1d2e723e */ /* 0x000fe400000000ff */
[----:B------:R-:W-:Y:S01]  /*2590*/  FADD R7, R49, R42 ;  /* 0x0000002a31077221 */ /* 0x000fe20000000000 */
[----:B------:R-:W-:Y:S02]  /*25a0*/  F2FP.F16.F32.PACK_AB R45, R27, R26 ;  /* 0x0000001a1b2d723e */ /* 0x000fe400000000ff */
[----:B------:R-:W-:Y:S01]  /*25b0*/  F2FP.F16.F32.PACK_AB R49, R35, R34 ;  /* 0x000000222331723e */ /* 0x000fe200000000ff */
[----:B------:R-:W-:Y:S06]  /*25c0*/  @!P0 BRA `(.L_x_19) ;  /* 0x0000000000048947 */ /* 0x000fec0003800000 */
[----:B------:R-:W-:Y:S01]  /*25d0*/  BPT.TRAP 0x1 ;  /* 0x000000040000795c */ /* 0x000fe20000300000 */
.L_x_19:
[----:B------:R-:W1:Y:S02]  /*25e0*/  SYNCS.PHASECHK.TRANS64.TRYWAIT P1, [UR38+0xa808], R9 ;  /* 0x00a80809ff0075a7 */ /* 0x000e640008020166 */
[----:B-1----:R-:W-:Y:S05]  /*25f0*/  @!P1 BRA `(.L_x_20) ;  /* 0x0000006800989947 */ /* 0x002fea0003800000 */
.L_x_106:
[----:B------:R-:W-:Y:S01]  /*2600*/  UIADD3 UR6, UR16, 0x180, URZ ;  /* 0x0000018010067890 */ /* 0x000fe2000fffe03f */
[----:B------:R-:W-:Y:S01]  /*2610*/  WARPGROUP.ARRIVE ;  /* 0x00000000000079c5 */ /* 0x000fe20000000000 */
[----:B------:R-:W-:Y:S01]  /*2620*/  UMOV UR7, 0xc0000010 ;  /* 0xc000001000077882 */ /* 0x000fe20000000000 */
[----:B------:R-:W-:Y:S01]  /*2630*/  UIADD3 UR10, UR16, 0x200, URZ ;  /* 0x00000200100a7890 */ /* 0x000fe2000fffe03f */
[----:B------:R-:W-:Y:S01]  /*2640*/  F2FP.F16.F32.PACK_AB R83, R40, R41 ;  /* 0x000000292853723e */ /* 0x000fe200000000ff */
[----:B------:R-:W-:Y:S01]  /*2650*/  UMOV UR11, 0xc0000010 ;  /* 0xc0000010000b7882 */ /* 0x000fe20000000000 */
[----:B------:R-:W-:Y:S01]  /*2660*/  UIADD3 UR14, UR16, 0x280, URZ ;  /* 0x00000280100e7890 */ /* 0x000fe2000fffe03f */
[----:B------:R-:W-:Y:S02]  /*2670*/  UMOV UR15, 0xc0000010 ;  /* 0xc0000010000f7882 */ /* 0x000fe40000000000 */
[----:B------:R-:W-:Y:S01]  /*2680*/  HGMMA.64x16x16.F32 R72, R44, gdesc[UR4].tnspB, RZ, !UPT, gsb0 ;  /* 0x402000042c487df0 */ /* 0x000fe2000c0008ff */
[----:B------:R-:W-:Y:S01]  /*2690*/  UIADD3 UR6, UR16, 0x1a0, URZ ;  /* 0x000001a010067890 */ /* 0x000fe2000fffe03f */
[----:B------:R-:W-:Y:S01]  /*26a0*/  UMOV UR7, 0xc0000010 ;  /* 0xc000001000077882 */ /* 0x000fe20000000000 */
[----:B------:R-:W-:-:S02]  /*26b0*/  WARPGROUP.DEPBAR.LE gsb0, 0x0 ;  /* 0x00008000000079c5 */ /* 0x000fc40000010000 */
[----:B------:R-:W-:-:S06]  /*26c0*/  WARPGROUP.ARRIVE ;  /* 0x00000000000079c5 */ /* 0x000fcc0000000000 */
[----:B------:R-:W-:Y:S01]  /*26d0*/  HGMMA.64x16x16.F32 R64, R44, gdesc[UR8].tnspB, RZ, !UPT, gsb0 ;  /* 0x402000082c407df0 */ /* 0x000fe2000c0008ff */
[----:B------:R-:W-:Y:S01]  /*26e0*/  UIADD3 UR10, UR16, 0x220, URZ ;  /* 0x00000220100a7890 */ /* 0x000fe2000fffe03f */
[----:B------:R-:W-:Y:S01]  /*26f0*/  UMOV UR11, 0xc0000010 ;  /* 0xc0000010000b7882 */ /* 0x000fe20000000000 */
[----:B------:R-:W-:Y:S02]  /*2700*/  WARPGROUP.DEPBAR.LE gsb0, 0x0 ;  /* 0x00008000000079c5 */ /* 0x000fe40000010000 */
[----:B------:R-:W-:-:S06]  /*2710*/  WARPGROUP.ARRIVE ;  /* 0x00000000000079c5 */ /* 0x000fcc0000000000 */
[----:B------:R-:W-:Y:S01]  /*2720*/  HGMMA.64x16x16.F32 R56, R44, gdesc[UR12].tnspB, RZ, !UPT, gsb0 ;  /* 0x4020000c2c387df0 */ /* 0x000fe2000c0008ff */
[----:B------:R-:W-:Y:S01]  /*2730*/  UIADD3 UR14, UR16, 0x2a0, URZ ;  /* 0x000002a0100e7890 */ /* 0x000fe2000fffe03f */
[----:B------:R-:W-:Y:S01]  /*2740*/  UMOV UR15, 0xc0000010 ;  /* 0xc0000010000f7882 */ /* 0x000fe20000000000 */
[----:B------:R-:W-:Y:S02]  /*2750*/  WARPGROUP.DEPBAR.LE gsb0, 0x0 ;  /* 0x00008000000079c5 */ /* 0x000fe40000010000 */
[----:B------:R-:W-:-:S06]  /*2760*/  WARPGROUP.ARRIVE ;  /* 0x00000000000079c5 */ /* 0x000fcc0000000000 */
[----:B------:R-:W-:Y:S01]  /*2770*/  HGMMA.64x16x16.F32 R72, R48, gdesc[UR4].tnspB, R72, gsb0 ;  /* 0x4020000430487df0 */ /* 0x000fe20008000848 */
        /* <DEDUP_REMOVED lines=29> */
[----:B------:R-:W-:Y:S03]  /*2950*/  HGMMA.64x16x16.F32 R72, R80, gdesc[UR4].tnspB, R72, gsb0 ;  /* 0x4020000450487df0 */ /* 0x000fe60008000848 */
[----:B------:R-:W-:Y:S02]  /*2960*/  WARPGROUP.DEPBAR.LE gsb0, 0x0 ;  /* 0x00008000000079c5 */ /* 0x000fe40000010000 */
[----:B------:R-:W-:-:S06]  /*2970*/  WARPGROUP.ARRIVE ;  /* 0x00000000000079c5 */ /* 0x000fcc0000000000 */
[----:B------:R-:W-:Y:S03]  /*2980*/  HGMMA.64x16x16.F32 R64, R80, gdesc[UR8].tnspB, R64, gsb0 ;  /* 0x4020000850407df0 */ /* 0x000fe60008000840 */
[----:B------:R-:W-:Y:S02]  /*2990*/  WARPGROUP.DEPBAR.LE gsb0, 0x0 ;  /* 0x00008000000079c5 */ /* 0x000fe40000010000 */
[----:B------:R-:W-:-:S06]  /*29a0*/  WARPGROUP.ARRIVE ;  /* 0x00000000000079c5 */ /* 0x000fcc0000000000 */
[----:B------:R-:W-:Y:S03]  /*29b0*/  HGMMA.64x16x16.F32 R56, R80, gdesc[UR12].tnspB, R56, gsb0 ;  /* 0x4020000c50387df0 */ /* 0x000fe60008000838 */
[----:B------:R-:W-:Y:S02]  /*29c0*/  WARPGROUP.DEPBAR.LE gsb0, 0x0 ;  /* 0x00008000000079c5 */ /* 0x000fe40000010000 */
[----:B------:R-:W-:Y:S05]  /*29d0*/  @!P0 BRA `(.L_x_21) ;  /* 0x0000000000048947 */ /* 0x000fea0003800000 */
[----:B------:R-:W-:Y:S01]  /*29e0*/  BPT.TRAP 0x1 ;  /* 0x000000040000795c */ /* 0x000fe20000300000 */
.L_x_21:
[----:B------:R-:W-:Y:S01]  /*29f0*/  UISETP.EQ.AND UP0, UPT, UR36, URZ, !UP0 ;  /* 0x0000003f2400728c */ /* 0x000fe2000c702270 */
[----:B-1----:R-:W-:Y:S01]  /*2a00*/  IMAD.MOV.U32 R9, RZ, RZ, RZ ;  /* 0x000000ffff097224 */ /* 0x002fe200078e00ff */
[----:B------:R-:W-:Y:S02]  /*2a10*/  UIADD3 UR6, UR38, 0xa828, URZ ;  /* 0x0000a82826067890 */ /* 0x000fe4000fffe03f */
[----:B------:R-:W-:Y:S02]  /*2a20*/  USEL UR7, URZ, 0x1, !UP0 ;  /* 0x000000013f077887 */ /* 0x000fe4000c000000 */
[----:B------:R-:W-:Y:S02]  /*2a30*/  UPRMT UR6, URZ, 0x654, UR6 ;  /* 0x000006543f067896 */ /* 0x000fe40008000006 */
[----:B------:R-:W-:-:S04]  /*2a40*/  USEL UR7, UR7, 0x2, UP1 ;  /* 0x0000000207077887 */ /* 0x000fc80008800000 */
[----:B------:R-:W-:-:S03]  /*2a50*/  UISETP.GT.U32.AND UP0, UPT, UR7, 0x1, UPT ;  /* 0x000000010700788c */ /* 0x000fc6000bf04070 */
[----:B------:R-:W-:Y:S03]  /*2a60*/  SYNCS.ARRIVE.TRANS64.RED.A1T0 RZ, [UR6], RZ ;  /* 0x000000ffffff79a7 */ /* 0x000fe60008100406 */
[----:B------:R-:W-:-:S13]  /*2a70*/  PLOP3.LUT P1, PT, PT, PT, UP0, 0x80, 0x0 ;  /* 0x000000000000781c */ /* 0x000fda0003f2f008 */
[----:B------:R-:W-:Y:S05]  /*2a80*/  @P1 BRA `(.L_x_22) ;  /* 0x0000000000041947 */ /* 0x000fea0003800000 */
[----:B------:R-:W-:Y:S01]  /*2a90*/  BPT.TRAP 0x1 ;  /* 0x000000040000795c */ /* 0x000fe20000300000 */
.L_x_22:
[----:B------:R-:W-:Y:S01]  /*2aa0*/  ISETP.GE.AND P2, PT, R3, 0x4, PT ;  /* 0x000000040300780c */ /* 0x000fe20003f46270 */
[----:B------:R-:W-:Y:S01]  /*2ab0*/  UMOV UR17, 0x1 ;  /* 0x0000000100117882 */ /* 0x000fe20000000000 */
[----:B------:R-:W-:Y:S01]  /*2ac0*/  UMOV UR20, 0x2 ;  /* 0x0000000200147882 */ /* 0x000fe20000000000 */
[----:B------:R-:W-:Y:S01]  /*2ad0*/  IADD3 R5, R5, 0x40, RZ ;  /* 0x0000004005057810 */ /* 0x000fe20007ffe0ff */
[----:B------:R-:W-:-:S09]  /*2ae0*/  VIADD R10, R3, 0xfffffffe ;  /* 0xfffffffe030a7836 */ /* 0x000fd20000000000 */
[----:B------:R-:W-:Y:S05]  /*2af0*/  @!P2 BRA `(.L_x_23) ;  /* 0x0000001800c0a947 */ /* 0x000fea0003800000 */
[----:B------:R-:W-:Y:S01]  /*2b00*/  VIADD R3, R3, 0xfffffffd ;  /* 0xfffffffd03037836 */ /* 0x000fe20000000000 */
[----:B------:R-:W-:Y:S01]  /*2b10*/  MOV R11, R4 ;  /* 0x00000004000b7202 */ /* 0x000fe20000000f00 */
[----:B------:R-:W-:Y:S01]  /*2b20*/  IMAD.MOV.U32 R13, RZ, RZ, R8 ;  /* 0x000000ffff0d7224 */ /* 0x000fe200078e0008 */
[----:B------:R-:W-:Y:S01]  /*2b30*/  UMOV UR20, 0x2 ;  /* 0x0000000200147882 */ /* 0x000fe20000000000 */
[----:B------:R-:W-:Y:S01]  /*2b40*/  IMAD.MOV.U32 R9, RZ, RZ, RZ ;  /* 0x000000ffff097224 */ /* 0x000fe200078e00ff */
[----:B------:R-:W-:Y:S01]  /*2b50*/  UMOV UR17, 0x1 ;  /* 0x0000000100117882 */ /* 0x000fe20000000000 */
[----:B------:R-:W-:-:S05]  /*2b60*/  ULDC UR21, c[0x0][0x604] ;  /* 0x0001810000157ab9 */ /* 0x000fca0000000800 */
.L_x_34:
[----:B------:R-:W-:Y:S02]  /*2b70*/  PLOP3.LUT P3, PT, PT, PT, UP1, 0x80, 0x0 ;  /* 0x000000000000781c */ /* 0x000fe40003f6f018 */
[----:B------:R-:W-:-:S11]  /*2b80*/  MOV R10, R3 ;  /* 0x00000003000a7202 */ /* 0x000fd60000000f00 */
[----:B------:R-:W-:Y:S05]  /*2b90*/  @!P3 BRA `(.L_x_24) ;  /* 0x000000000004b947 */ /* 0x000fea0003800000 */
[----:B------:R-:W-:Y:S01]  /*2ba0*/  BPT.TRAP 0x1 ;  /* 0x000000040000795c */ /* 0x000fe20000300000 */
.L_x_24:
[----:B------:R-:W-:Y:S01]  /*2bb0*/  ULEA UR6, UR20, UR38, 0x3 ;  /* 0x0000002614067291 */ /* 0x000fe2000f8e183f */
[----:B------:R-:W-:-:S08]  /*2bc0*/  SHF.L.U32 R3, R9, 0x1f, RZ ;  /* 0x0000001f09037819 */ /* 0x000fd000000006ff */
[----:B------:R-:W1:Y:S02]  /*2bd0*/  SYNCS.PHASECHK.TRANS64.TRYWAIT P2, [UR6+0xa800], R3 ;  /* 0x00a80003ff0075a7 */ /* 0x000e640008040146 */
[----:B-1----:R-:W-:Y:S05]  /*2be0*/  @!P2 BRA `(.L_x_25) ;  /* 0x000000640034a947 */ /* 0x002fea0003800000 */
.L_x_107:
[----:B------:R-:W-:Y:S01]  /*2bf0*/  UIMAD UR6, UR20, 0x180, UR18 ;  /* 0x00000180140678a4 */ /* 0x000fe2000f8e0212 */
[----:B------:R-:W-:Y:S01]  /*2c00*/  WARPGROUP.ARRIVE ;  /* 0x00000000000079c5 */ /* 0x000fe20000000000 */
[----:B------:R-:W-:Y:S01]  /*2c10*/  UMOV UR7, 0xc0000010 ;  /* 0xc000001000077882 */ /* 0x000fe20000000000 */
[----:B------:R-:W-:Y:S01]  /*2c20*/  UMOV UR11, 0xc0000010 ;  /* 0xc0000010000b7882 */ /* 0x000fe20000000000 */
[----:B------:R-:W-:Y:S02]  /*2c30*/  UIADD3 UR10, UR6, 0x80, URZ ;  /* 0x00000080060a7890 */ /* 0x000fe4000fffe03f */
[----:B------:R-:W-:Y:S01]  /*2c40*/  UIADD3 UR14, UR6, 0x100, URZ ;  /* 0x00000100060e7890 */ /* 0x000fe2000fffe03f */
[----:B------:R-:W-:Y:S02]  /*2c50*/  UMOV UR15, 0xc0000010 ;  /* 0xc0000010000f7882 */ /* 0x000fe40000000000 */
[----:B------:R-:W-:Y:S01]  /*2c60*/  HGMMA.64x64x16.F32 R24, gdesc[UR4], RZ, !UPT, gsb0 ;  /* 0x00e00000041879f0 */ /* 0x000fe2000c0008ff */
[----:B------:R-:W-:-:S04]  /*2c70*/  UIADD3 UR6, UR20, 0x1, URZ ;  /* 0x0000000114067890 */ /* 0x000fc8000fffe03f */
[----:B------:R-:W-:-:S04]  /*2c80*/  UISETP.NE.AND UP0, UPT, UR6, 0x5, UPT ;  /* 0x000000050600788c */ /* 0x000fc8000bf05270 */
[----:B------:R-:W-:Y:S02]  /*2c90*/  USEL UR7, URZ, 0x1, UP0 ;  /* 0x000000013f077887 */ /* 0x000fe40008000000 */
[----:B------:R-:W-:-:S04]  /*2ca0*/  USEL UR6, UR6, URZ, UP0 ;  /* 0x0000003f06067287 */ /* 0x000fc80008000000 */
[----:B------:R-:W-:Y:S01]  /*2cb0*/  LOP3.LUT R81, R9, UR7, RZ, 0x3c, !PT ;  /* 0x0000000709517c12 */ /* 0x000fe2000f8e3cff */
[----:B------:R-:W-:Y:S02]  /*2cc0*/  WARPGROUP.DEPBAR.LE gsb0, 0x0 ;  /* 0x00008000000079c5 */ /* 0x000fe40000010000 */
[----:B------:R-:W-:-:S06]  /*2cd0*/  WARPGROUP.ARRIVE ;  /* 0x00000000000079c5 */ /* 0x000fcc0000000000 */
[----:B------:R-:W-:Y:S03]  /*2ce0*/  HGMMA.64x64x16.F32 R24, gdesc[UR8], R24, gsb0 ;  /* 0x00e00000081879f0 */ /* 0x000fe60008000818 */
[----:B------:R-:W-:Y:S02]  /*2cf0*/  WARPGROUP.DEPBAR.LE gsb0, 0x0 ;  /* 0x00008000000079c5 */ /* 0x000fe40000010000 */
[----:B------:R-:W-:-:S06]  /*2d00*/  WARPGROUP.ARRIVE ;  /* 0x00000000000079c5 */ /* 0x000fcc0000000000 */
[----:B------:R-:W-:Y:S03]  /*2d10*/  HGMMA.64x64x16.F32 R24, gdesc[UR12], R24, gsb0 ;  /* 0x00e000000c1879f0 */ /* 0x000fe60008000818 */
[----:B------:R-:W-:Y:S02]  /*2d20*/  WARPGROUP.DEPBAR.LE gsb0, 0x0 ;  /* 0x00008000000079c5 */ /* 0x000fe40000010000 */
[----:B------:R-:W-:Y:S05]  /*2d30*/  @!P3 BRA `(.L_x_26) ;  /* 0x000000000004b947 */ /* 0x000fea0003800000 */
[----:B------:R-:W-:Y:S01]  /*2d40*/  BPT.TRAP 0x1 ;  /* 0x000000040000795c */ /* 0x000fe20000300000 */
.L_x_26:
[----:B-1----:R-:W-:Y:S01]  /*2d50*/  FMNMX R4, R24, R11, !PT ;  /* 0x0000000b18047209 */ /* 0x002fe20007800000 */
[----:B------:R-:W-:-:S03]  /*2d60*/  ULEA UR7, UR6, UR38, 0x3 ;  /* 0x0000002606077291 */ /* 0x000fc6000f8e183f */
[----:B------:R-:W-:-:S04]  /*2d70*/  FMNMX R3, R25, R4, !PT ;  /* 0x0000000419037209 */ /* 0x000fc80007800000 */
        /* <DEDUP_REMOVED lines=13> */
[----:B------:R-:W-:-:S05]  /*2e50*/  FMNMX R3, R53, R4, !PT ;  /* 0x0000000435037209 */ /* 0x000fca0007800000 */
[----:B------:R-:W1:Y:S02]  /*2e60*/  SHFL.BFLY PT, R4, R3, 0x1, 0x1f ;  /* 0x0c201f0003047f89 */ /* 0x000e6400000e0000 */
[----:B-1----:R-:W-:Y:S02]  /*2e70*/  FMNMX R8, R3, R4, !PT ;  /* 0x0000000403087209 */ /* 0x002fe40007800000 */
[----:B------:R-:W-:-:S03]  /*2e80*/  FMNMX R4, R26, R13, !PT ;  /* 0x0000000d1a047209 */ /* 0x000fc60007800000 */
[----:B------:R-:W1:Y:S01]  /*2e90*/  SHFL.BFLY PT, R9, R8, 0x2, 0x1f ;  /* 0x0c401f0008097f89 */ /* 0x000e6200000e0000 */
[----:B------:R-:W-:-:S04]  /*2ea0*/  FMNMX R15, R27, R4, !PT ;  /* 0x000000041b0f7209 */ /* 0x000fc80007800000 */
[----:B------:R-:W-:-:S04]  /*2eb0*/  FMNMX R4, R30, R15, !PT ;  /* 0x0000000f1e047209 */ /* 0x000fc80007800000 */
[----:B------:R-:W-:-:S04]  /*2ec0*/  FMNMX R15, R31, R4, !PT ;  /* 0x000000041f0f7209 */ /* 0x000fc80007800000 */
[----:B------:R-:W-:Y:S02]  /*2ed0*/  FMNMX R12, R34, R15, !PT ;  /* 0x0000000f220c7209 */ /* 0x000fe40007800000 */
[----:B-1----:R-:W-:Y:S02]  /*2ee0*/  FMNMX R4, R8, R9, !PT ;  /* 0x0000000908047209 */ /* 0x002fe40007800000 */
[----:B------:R-:W-:Y:S02]  /*2ef0*/  FMNMX R9, R35, R12, !PT ;  /* 0x0000000c23097209 */ /* 0x000fe40007800000 */
[----:B------:R-:W-:Y:S02]  /*2f00*/  FSETP.NEU.AND P2, PT, R4, -INF , PT ;  /* 0xff8000000400780b */ /* 0x000fe40003f4d000 */
[----:B------:R-:W-:Y:S02]  /*2f10*/  FMNMX R14, R38, R9, !PT ;  /* 0x00000009260e7209 */ /* 0x000fe40007800000 */
[----:B------:R-:W-:-:S02]  /*2f20*/  FSEL R12, R4, RZ, P2 ;  /* 0x000000ff040c7208 */ /* 0x000fc40001000000 */
[----:B------:R-:W-:-:S03]  /*2f30*/  FMNMX R9, R39, R14, !PT ;  /* 0x0000000e27097209 */ /* 0x000fc60007800000 */
[----:B------:R-:W-:Y:S01]  /*2f40*/  FMUL R3, R12, UR21 ;  /* 0x000000150c037c20 */ /* 0x000fe20008400000 */
[----:B------:R-:W-:Y:S01]  /*2f50*/  FMNMX R8, R42, R9, !PT ;  /* 0x000000092a087209 */ /* 0x000fe20007800000 */
[----:B------:R-:W-:Y:S02]  /*2f60*/  FADD R12, -R12, R11 ;  /* 0x0000000b0c0c7221 */ /* 0x000fe40000000100 */
[--C-:B------:R-:W-:Y:S01]  /*2f70*/  FFMA R24, R24, UR21, -R3.reuse ;  /* 0x0000001518187c23 */ /* 0x100fe20008000803 */
[--C-:B------:R-:W-:Y:S01]  /*2f80*/  FFMA R25, R25, UR21, -R3.reuse ;  /* 0x0000001519197c23 */ /* 0x100fe20008000803 */
[----:B------:R-:W-:Y:S01]  /*2f90*/  FMNMX R9, R43, R8, !PT ;  /* 0x000000082b097209 */ /* 0x000fe20007800000 */
[--C-:B------:R-:W-:Y:S01]  /*2fa0*/  FFMA R28, R28, UR21, -R3.reuse ;  /* 0x000000151c1c7c23 */ /* 0x100fe20008000803 */
[--C-:B------:R-:W-:Y:S01]  /*2fb0*/  FFMA R29, R29, UR21, -R3.reuse ;  /* 0x000000151d1d7c23 */ /* 0x100fe20008000803 */
[----:B------:R-:W-:Y:S01]  /*2fc0*/  FSETP.GEU.AND P5, PT, R24, -126, PT ;  /* 0xc2fc00001800780b */ /* 0x000fe20003fae000 */
        /* <DEDUP_REMOVED lines=12> */
[----:B------:R-:W-:Y:S01]  /*3090*/  @!P5 FMUL R24, R24, 0.5 ;  /* 0x3f0000001818d820 */ /* 0x000fe20000400000 */
[----:B------:R-:W-:Y:S01]  /*30a0*/  FSETP.GEU.AND P6, PT, R32, -126, PT ;  /* 0xc2fc00002000780b */ /* 0x000fe20003fce000 */
[----:B------:R-:W-:Y:S01]  /*30b0*/  @!P3 FMUL R25, R25, 0.5 ;  /* 0x3f0000001919b820 */ /* 0x000fe20000400000 */
[----:B------:R-:W-:Y:S01]  /*30c0*/  FMNMX R9, R51, R8, !PT ;  /* 0x0000000833097209 */ /* 0x000fe20007800000 */
[--C-:B------:R-:W-:Y:S01]  /*30d0*/  FFMA R44, R44, UR21, -R3.reuse ;  /* 0x000000152c2c7c23 */ /* 0x100fe20008000803 */
[--C-:B------:R-:W-:Y:S01]  /*30e0*/  FFMA R45, R45, UR21, -R3.reuse ;  /* 0x000000152d2d7c23 */ /* 0x100fe20008000803 */
[----:B------:R-:W1:Y:S01]  /*30f0*/  MUFU.EX2 R24, R24 ;  /* 0x0000001800187308 */ /* 0x000e620000000800 */
[----:B------:R-:W-:Y:S01]  /*3100*/  FMNMX R8, R54, R9, !PT ;  /* 0x0000000936087209 */ /* 0x000fe20007800000 */
[----:B------:R-:W-:Y:S01]  /*3110*/  @!P2 FMUL R28, R28, 0.5 ;  /* 0x3f0000001c1ca820 */ /* 0x000fe20000400000 */
[--C-:B------:R-:W-:Y:S01]  /*3120*/  FFMA R48, R48, UR21, -R3.reuse ;  /* 0x0000001530307c23 */ /* 0x100fe20008000803 */
[----:B------:R-:W-:Y:S01]  /*3130*/  @!P4 FMUL R29, R29, 0.5 ;  /* 0x3f0000001d1dc820 */ /* 0x000fe20000400000 */
[----:B------:R-:W-:Y:S01]  /*3140*/  FMNMX R8, R55, R8, !PT ;  /* 0x0000000837087209 */ /* 0x000fe20007800000 */
[--C-:B------:R-:W-:Y:S01]  /*3150*/  FFMA R49, R49, UR21, -R3.reuse ;  /* 0x0000001531317c23 */ /* 0x100fe20008000803 */
[--C-:B------:R-:W-:Y:S01]  /*3160*/  FFMA R53, R53, UR21, -R3.reuse ;  /* 0x0000001535357c23 */ /* 0x100fe20008000803 */
[----:B------:R-:W2:Y:S01]  /*3170*/  MUFU.EX2 R25, R25 ;  /* 0x0000001900197308 */ /* 0x000ea20000000800 */
[----:B------:R-:W-:Y:S01]  /*3180*/  @!P6 FMUL R32, R32, 0.5 ;  /* 0x3f0000002020e820 */ /* 0x000fe20000400000 */
[----:B------:R-:W3:Y:S01]  /*3190*/  SHFL.BFLY PT, R9, R8, 0x1, 0x1f ;  /* 0x0c201f0008097f89 */ /* 0x000ee200000e0000 */
[----:B------:R-:W-:Y:S01]  /*31a0*/  FFMA R52, R52, UR21, -R3 ;  /* 0x0000001534347c23 */ /* 0x000fe20008000803 */
[----:B------:R-:W-:-:S04]  /*31b0*/  FMUL R12, R12, UR21 ;  /* 0x000000150c0c7c20 */ /* 0x000fc80008400000 */
[----:B------:R-:W4:Y:S01]  /*31c0*/  MUFU.EX2 R28, R28 ;  /* 0x0000001c001c7308 */ /* 0x000f220000000800 */
[----:B-1----:R-:W-:Y:S01]  /*31d0*/  @!P5 FMUL R24, R24, R24 ;  /* 0x000000181818d220 */ /* 0x002fe20000400000 */
[----:B------:R-:W-:-:S06]  /*31e0*/  FSETP.GEU.AND P5, PT, R33, -126, PT ;  /* 0xc2fc00002100780b */ /* 0x000fcc0003fae000 */
[----:B------:R-:W1:Y:S01]  /*31f0*/  MUFU.EX2 R29, R29 ;  /* 0x0000001d001d7308 */ /* 0x000e620000000800 */
[----:B--2---:R-:W-:Y:S01]  /*3200*/  @!P3 FMUL R25, R25, R25 ;  /* 0x000000191919b220 */ /* 0x004fe20000400000 */
[----:B------:R-:W-:-:S05]  /*3210*/  FSETP.GEU.AND P3, PT, R36, -126, PT ;  /* 0xc2fc00002400780b */ /* 0x000fca0003f6e000 */
[----:B------:R-:W-:Y:S01]  /*3220*/  @!P5 FMUL R33, R33, 0.5 ;  /* 0x3f0000002121d820 */ /* 0x000fe20000400000 */
[----:B------:R-:W2:Y:S01]  /*3230*/  MUFU.EX2 R32, R32 ;  /* 0x0000002000207308 */ /* 0x000ea20000000800 */
[----:B----4-:R-:W-:Y:S01]  /*3240*/  @!P2 FMUL R28, R28, R28 ;  /* 0x0000001c1c1ca220 */ /* 0x010fe20000400000 */
[----:B------:R-:W-:Y:S02]  /*3250*/  FSETP.GEU.AND P2, PT, R37, -126, PT ;  /* 0xc2fc00002500780b */ /* 0x000fe40003f4e000 */
[----:B---3--:R-:W-:-:S03]  /*3260*/  FMNMX R8, R8, R9, !PT ;  /* 0x0000000908087209 */ /* 0x008fc60007800000 */
[----:B------:R-:W-:Y:S01]  /*3270*/  @!P3 FMUL R36, R36, 0.5 ;  /* 0x3f0000002424b820 */ /* 0x000fe20000400000 */
[----:B------:R-:W3:Y:S01]  /*3280*/  MUFU.EX2 R33, R33 ;  /* 0x0000002100217308 */ /* 0x000ee20000000800 */
[----:B-1----:R-:W-:Y:S01]  /*3290*/  @!P4 FMUL R29, R29, R29 ;  /* 0x0000001d1d1dc220 */ /* 0x002fe20000400000 */
[----:B------:R-:W-:Y:S01]  /*32a0*/  FSETP.GEU.AND P4, PT, R40, -126, PT ;  /* 0xc2fc00002800780b */ /* 0x000fe20003f8e000 */
[----:B------:R-:W1:Y:S04]  /*32b0*/  SHFL.BFLY PT, R17, R8, 0x2, 0x1f ;  /* 0x0c401f0008117f89 */ /* 0x000e6800000e0000 */
[----:B------:R-:W-:Y:S01]  /*32c0*/  @!P2 FMUL R37, R37, 0.5 ;  /* 0x3f0000002525a820 */ /* 0x000fe20000400000 */
[----:B------:R-:W4:Y:S01]  /*32d0*/  MUFU.EX2 R36, R36 ;  /* 0x0000002400247308 */ /* 0x000f220000000800 */
[----:B--2---:R-:W-:Y:S01]  /*32e0*/  @!P6 FMUL R32, R32, R32 ;  /* 0x000000202020e220 */ /* 0x004fe20000400000 */
[----:B------:R-:W-:-:S05]  /*32f0*/  FSETP.GEU.AND P6, PT, R41, -126, PT ;  /* 0xc2fc00002900780b */ /* 0x000fca0003fce000 */
[----:B------:R-:W-:Y:S01]  /*3300*/  @!P4 FMUL R40, R40, 0.5 ;  /* 0x3f0000002828c820 */ /* 0x000fe20000400000 */
[----:B------:R-:W2:Y:S01]  /*3310*/  MUFU.EX2 R37, R37 ;  /* 0x0000002500257308 */ /* 0x000ea20000000800 */
[----:B---3--:R-:W-:Y:S01]  /*3320*/  @!P5 FMUL R33, R33, R33 ;  /* 0x000000212121d220 */ /* 0x008fe20000400000 */
[----:B------:R-:W-:-:S05]  /*3330*/  FSETP.GEU.AND P5, PT, R44, -126, PT ;  /* 0xc2fc00002c00780b */ /* 0x000fca0003fae000 */
[----:B------:R-:W-:Y:S01]  /*3340*/  @!P6 FMUL R41, R41, 0.5 ;  /* 0x3f0000002929e820 */ /* 0x000fe20000400000 */
[----:B------:R-:W3:Y:S01]  /*3350*/  MUFU.EX2 R9, R40 ;  /* 0x0000002800097308 */ /* 0x000ee20000000800 */
[----:B----4-:R-:W-:Y:S01]  /*3360*/  @!P3 FMUL R36, R36, R36 ;  /* 0x000000242424b220 */ /* 0x010fe20000400000 */
[----:B------:R-:W-:Y:S02]  /*3370*/  FSETP.GEU.AND P3, PT, R45, -126, PT ;  /* 0xc2fc00002d00780b */ /* 0x000fe40003f6e000 */
[----:B-1----:R-:W-:-:S03]  /*3380*/  FMNMX R8, R8, R17, !PT ;  /* 0x0000001108087209 */ /* 0x002fc60007800000 */
[----:B------:R-:W-:Y:S01]  /*3390*/  @!P5 FMUL R44, R44, 0.5 ;  /* 0x3f0000002c2cd820 */ /* 0x000fe20000400000 */
[----:B------:R-:W1:Y:S01]  /*33a0*/  MUFU.EX2 R14, R41 ;  /* 0x00000029000e7308 */ /* 0x000e620000000800 */
        /* <DEDUP_REMOVED lines=8> */
[----:B-1----:R-:W-:Y:S01]  /*3430*/  @!P6 FMUL R14, R14, R14 ;  /* 0x0000000e0e0ee220 */ /* 0x002fe20000400000 */
[----:B------:R-:W-:-:S03]  /*3440*/  FSETP.NEU.AND P6, PT, R8, -INF , PT ;  /* 0xff8000000800780b */ /* 0x000fc60003fcd000 */
[----:B------:R-:W-:Y:S01]  /*3450*/  FADD R11, R25, R14 ;  /* 0x0000000e190b7221 */ /* 0x000fe20000000000 */
[----:B------:R-:W-:Y:S01]  /*3460*/  FSEL R22, R8, RZ, P6 ;  /* 0x000000ff08167208 */ /* 0x000fe20003000000 */
[----:B------:R-:W-:Y:S01]  /*3470*/  @!P4 FMUL R49, R49, 0.5 ;  /* 0x3f0000003131c820 */ /* 0x000fe20000400000 */
[----:B------:R-:W1:Y:S01]  /*3480*/  MUFU.EX2 R17, R48 ;  /* 0x0000003000117308 */ /* 0x000e620000000800 */
[----:B--2---:R-:W-:Y:S01]  /*3490*/  @!P5 FMUL R15, R15, R15 ;  /* 0x0000000f0f0fd220 */ /* 0x004fe20000400000 */
[----:B------:R-:W-:Y:S01]  /*34a0*/  FSETP.GEU.AND P5, PT, R53, -126, PT ;  /* 0xc2fc00003500780b */ /* 0x000fe20003fae000 */
[----:B------:R-:W-:Y:S01]  /*34b0*/  FMUL R19, R22, UR21 ;  /* 0x0000001516137c20 */ /* 0x000fe20008400000 */
[----:B------:R-:W-:Y:S01]  /*34c0*/  FSETP.GEU.AND P6, PT, R52, -126, PT ;  /* 0xc2fc00003400780b */ /* 0x000fe20003fce000 */
[----:B------:R-:W-:Y:S01]  /*34d0*/  FADD R22, -R22, R13 ;  /* 0x0000000d16167221 */ /* 0x000fe20000000100 */
[----:B------:R-:W-:Y:S01]  /*34e0*/  FADD R13, R24, R9 ;  /* 0x00000009180d7221 */ /* 0x000fe20000000000 */
[--C-:B------:R-:W-:Y:S01]  /*34f0*/  FFMA R26, R26, UR21, -R19.reuse ;  /* 0x000000151a1a7c23 */ /* 0x100fe20008000813 */
[----:B------:R-:W2:Y:S01]  /*3500*/  MUFU.EX2 R18, R49 ;  /* 0x0000003100127308 */ /* 0x000ea20000000800 */
[----:B---3--:R-:W-:Y:S01]  /*3510*/  @!P3 FMUL R16, R16, R16 ;  /* 0x000000101010b220 */ /* 0x008fe20000400000 */
[--C-:B------:R-:W-:Y:S01]  /*3520*/  FFMA R21, R27, UR21, -R19.reuse ;  /* 0x000000151b157c23 */ /* 0x100fe20008000813 */
[--C-:B------:R-:W-:Y:S01]  /*3530*/  FFMA R30, R30, UR21, -R19.reuse ;  /* 0x000000151e1e7c23 */ /* 0x100fe20008000813 */
[----:B------:R-:W-:Y:S01]  /*3540*/  FSETP.GEU.AND P3, PT, R26, -126, PT ;  /* 0xc2fc00001a00780b */ /* 0x000fe20003f6e000 */
[--C-:B------:R-:W-:Y:S01]  /*3550*/  FFMA R41, R34, UR21, -R19.reuse ;  /* 0x0000001522297c23 */ /* 0x100fe20008000813 */
[--C-:B------:R-:W-:Y:S01]  /*3560*/  FFMA R23, R31, UR21, -R19.reuse ;  /* 0x000000151f177c23 */ /* 0x100fe20008000813 */
[----:B------:R-:W-:Y:S01]  /*3570*/  @!P5 FMUL R53, R53, 0.5 ;  /* 0x3f0000003535d820 */ /* 0x000fe20000400000 */
[--C-:B------:R-:W-:Y:S01]  /*3580*/  FFMA R35, R35, UR21, -R19.reuse ;  /* 0x0000001523237c23 */ /* 0x100fe20008000813 */
[----:B------:R-:W-:Y:S01]  /*3590*/  @!P6 FMUL R52, R52, 0.5 ;  /* 0x3f0000003434e820 */ /* 0x000fe20000400000 */
[----:B-1----:R-:W-:Y:S01]  /*35a0*/  @!P2 FMUL R17, R17, R17 ;  /* 0x000000111111a220 */ /* 0x002fe20000400000 */
[----:B------:R-:W1:Y:S01]  /*35b0*/  MUFU.EX2 R20, R53 ;  /* 0x0000003500147308 */ /* 0x000e620000000800 */
[----:B------:R-:W-:Y:S01]  /*35c0*/  FSETP.GEU.AND P2, PT, R21, -126, PT ;  /* 0xc2fc00001500780b */ /* 0x000fe20003f4e000 */
[--C-:B------:R-:W-:Y:S01]  /*35d0*/  FFMA R43, R43, UR21, -R19.reuse ;  /* 0x000000152b2b7c23 */ /* 0x100fe20008000813 */
[--C-:B------:R-:W-:Y:S01]  /*35e0*/  FFMA R46, R46, UR21, -R19.reuse ;  /* 0x000000152e2e7c23 */ /* 0x100fe20008000813 */
[--C-:B------:R-:W-:Y:S01]  /*35f0*/  FFMA R47, R47, UR21, -R19.reuse ;  /* 0x000000152f2f7c23 */ /* 0x100fe20008000813 */
[--C-:B------:R-:W-:Y:S01]  /*3600*/  FFMA R50, R50, UR21, -R19.reuse ;  /* 0x0000001532327c23 */ /* 0x100fe20008000813 */
[----:B------:R-:W-:Y:S01]  /*3610*/  @!P3 FMUL R26, R26, 0.5 ;  /* 0x3f0000001a1ab820 */ /* 0x000fe20000400000 */
[----:B--2---:R-:W-:Y:S01]  /*3620*/  @!P4 FMUL R18, R18, R18 ;  /* 0x000000121212c220 */ /* 0x004fe20000400000 */
[----:B------:R-:W-:Y:S01]  /*3630*/  FSETP.GEU.AND P4, PT, R30, -126, PT ;  /* 0xc2fc00001e00780b */ /* 0x000fe20003f8e000 */
[----:B------:R-:W2:Y:S01]  /*3640*/  MUFU.EX2 R3, R52 ;  /* 0x0000003400037308 */ /* 0x000ea20000000800 */
[--C-:B------:R-:W-:Y:S01]  /*3650*/  FFMA R51, R51, UR21, -R19.reuse ;  /* 0x0000001533337c23 */ /* 0x100fe20008000813 */
[----:B------:R-:W-:Y:S01]  /*3660*/  FFMA R54, R54, UR21, -R19 ;  /* 0x0000001536367c23 */ /* 0x000fe20008000813 */
[----:B------:R-:W-:Y:S01]  /*3670*/  FMUL R45, R22, UR21 ;  /* 0x00000015162d7c20 */ /* 0x000fe20008400000 */
[----:B------:R-:W-:Y:S01]  /*3680*/  FADD R22, R33, R18 ;  /* 0x0000001221167221 */ /* 0x000fe20000000000 */
[----:B------:R-:W-:Y:S01]  /*3690*/  @!P2 FMUL R21, R21, 0.5 ;  /* 0x3f0000001515a820 */ /* 0x000fe20000400000 */
[----:B------:R-:W-:-:S02]  /*36a0*/  F2FP.F16.F32.PACK_AB R24, R25, R24 ;  /* 0x000000181918723e */ /* 0x000fc400000000ff */
[----:B------:R3:W4:Y:S01]  /*36b0*/  MUFU.EX2 R27, R26 ;  /* 0x0000001a001b7308 */ /* 0x0007220000000800 */
[----:B-1----:R-:W-:Y:S01]  /*36c0*/  @!P5 FMUL R20, R20, R20 ;  /* 0x000000141414d220 */ /* 0x002fe20000400000 */
[----:B------:R-:W-:Y:S02]  /*36d0*/  FSETP.GEU.AND P5, PT, R41, -126, PT ;  /* 0xc2fc00002900780b */ /* 0x000fe40003fae000 */
[----:B------:R-:W-:-:S04]  /*36e0*/  @!P4 FMUL R30, R30, 0.5 ;  /* 0x3f0000001e1ec820 */ /* 0x000fc80000400000 */
[----:B------:R1:W5:Y:S01]  /*36f0*/  MUFU.EX2 R40, R21 ;  /* 0x0000001500287308 */ /* 0x0003620000000800 */
[----:B--2---:R-:W-:Y:S01]  /*3700*/  @!P6 FMUL R3, R3, R3 ;  /* 0x000000030303e220 */ /* 0x004fe20000400000 */
[----:B------:R-:W-:Y:S01]  /*3710*/  FSETP.GEU.AND P6, PT, R23, -126, PT ;  /* 0xc2fc00001700780b */ /* 0x000fe20003fce000 */
[----:B---3--:R-:W-:-:S04]  /*3720*/  FFMA R26, R39, UR21, -R19 ;  /* 0x00000015271a7c23 */ /* 0x008fc80008000813 */
[----:B------:R-:W-:Y:S01]  /*3730*/  @!P5 FMUL R41, R41, 0.5 ;  /* 0x3f0000002929d820 */ /* 0x000fe20000400000 */
[----:B------:R2:W3:Y:S01]  /*3740*/  MUFU.EX2 R31, R30 ;  /* 0x0000001e001f7308 */ /* 0x0004e20000000800 */
[----:B----4-:R-:W-:Y:S01]  /*3750*/  @!P3 FMUL R27, R27, R27 ;  /* 0x0000001b1b1bb220 */ /* 0x010fe20000400000 */
[----:B------:R-:W-:Y:S01]  /*3760*/  FSETP.GEU.AND P3, PT, R35, -126, PT ;  /* 0xc2fc00002300780b */ /* 0x000fe20003f6e000 */
[----:B-1----:R-:W-:-:S04]  /*3770*/  FFMA R21, R38, UR21, -R19 ;  /* 0x0000001526157c23 */ /* 0x002fc80008000813 */
[----:B------:R-:W-:Y:S01]  /*3780*/  @!P6 FMUL R23, R23, 0.5 ;  /* 0x3f0000001717e820 */ /* 0x000fe20000400000 */
[----:B------:R-:W1:Y:S01]  /*3790*/  MUFU.EX2 R41, R41 ;  /* 0x0000002900297308 */ /* 0x000e620000000800 */
[----:B-----5:R-:W-:Y:S01]  /*37a0*/  @!P2 FMUL R40, R40, R40 ;  /* 0x000000282828a220 */ /* 0x020fe20000400000 */
[----:B------:R-:W-:Y:S01]  /*37b0*/  FSETP.GEU.AND P2, PT, R21, -126, PT ;  /* 0xc2fc00001500780b */ /* 0x000fe20003f4e000 */
[----:B--2---:R-:W-:-:S03]  /*37c0*/  FADD R30, R37, R20 ;  /* 0x00000014251e7221 */ /* 0x004fc60000000000 */
[----:B------:R-:W-:Y:S01]  /*37d0*/  F2FP.F16.F32.PACK_AB R25, R40, R27 ;  /* 0x0000001b2819723e */ /* 0x000fe200000000ff */
[----:B------:R-:W-:Y:S01]  /*37e0*/  @!P3 FMUL R35, R35, 0.5 ;  /* 0x3f0000002323b820 */ /* 0x000fe20000400000 */
[----:B------:R2:W4:Y:S01]  /*37f0*/  MUFU.EX2 R34, R23 ;  /* 0x0000001700227308 */ /* 0x0005220000000800 */
[----:B---3--:R-:W-:Y:S01]  /*3800*/  @!P4 FMUL R31, R31, R31 ;  /* 0x0000001f1f1fc220 */ /* 0x008fe20000400000 */
[----:B------:R-:W-:-:S05]  /*3810*/  FSETP.GEU.AND P4, PT, R26, -126, PT ;  /* 0xc2fc00001a00780b */ /* 0x000fca0003f8e000 */
[----:B------:R-:W-:Y:S01]  /*3820*/  @!P2 FMUL R21, R21, 0.5 ;  /* 0x3f0000001515a820 */ /* 0x000fe20000400000 */
[----:B------:R-:W3:Y:S01]  /*3830*/  MUFU.EX2 R38, R35 ;  /* 0x0000002300267308 */ /* 0x000ee20000000800 */
[--C-:B--2---:R-:W-:Y:S01]  /*3840*/  FFMA R23, R42, UR21, -R19.reuse ;  /* 0x000000152a177c23 */ /* 0x104fe20008000813 */
[----:B-1----:R-:W-:Y:S01]  /*3850*/  @!P5 FMUL R41, R41, R41 ;  /* 0x000000292929d220 */ /* 0x002fe20000400000 */
[----:B------:R-:W-:Y:S01]  /*3860*/  FSETP.GEU.AND P5, PT, R43, -126, PT ;  /* 0xc2fc00002b00780b */ /* 0x000fe20003fae000 */
[----:B------:R-:W-:-:S03]  /*3870*/  FFMA R19, R55, UR21, -R19 ;  /* 0x0000001537137c23 */ /* 0x000fc60008000813 */
[----:B------:R-:W-:Y:S01]  /*3880*/  @!P4 FMUL R26, R26, 0.5 ;  /* 0x3f0000001a1ac820 */ /* 0x000fe20000400000 */
[----:B------:R1:W2:Y:S01]  /*3890*/  MUFU.EX2 R39, R21 ;  /* 0x0000001500277308 */ /* 0x0002a20000000800 */
[----:B----4-:R-:W-:Y:S01]  /*38a0*/  @!P6 FMUL R34, R34, R34 ;  /* 0x000000222222e220 */ /* 0x010fe20000400000 */
[----:B------:R-:W-:-:S06]  /*38b0*/  FSETP.GEU.AND P6, PT, R23, -126, PT ;  /* 0xc2fc00001700780b */ /* 0x000fcc0003fce000 */
[----:B------:R4:W5:Y:S01]  /*38c0*/  MUFU.EX2 R42, R26 ;  /* 0x0000001a002a7308 */ /* 0x0009620000000800 */
[----:B---3--:R-:W-:Y:S01]  /*38d0*/  @!P3 FMUL R38, R38, R38 ;  /* 0x000000262626b220 */ /* 0x008fe20000400000 */
[----:B------:R-:W-:Y:S01]  /*38e0*/  FSETP.GEU.AND P3, PT, R46, -126, PT ;  /* 0xc2fc00002e00780b */ /* 0x000fe20003f6e000 */
[----:B------:R-:W-:Y:S01]  /*38f0*/  @!P5 FMUL R43, R43, 0.5 ;  /* 0x3f0000002b2bd820 */ /* 0x000fe20000400000 */
[----:B-1----:R-:W-:-:S03]  /*3900*/  FADD R21, R29, R16 ;  /* 0x000000101d157221 */ /* 0x002fc60000000000 */
[----:B------:R-:W-:Y:S01]  /*3910*/  @!P6 FMUL R23, R23, 0.5 ;  /* 0x3f0000001717e820 */ /* 0x000fe20000400000 */
[----:B------:R-:W-:Y:S01]  /*3920*/  FADD R30, R21, R30 ;  /* 0x0000001e151e7221 */ /* 0x000fe20000000000 */
[----:B--2---:R-:W-:Y:S01]  /*3930*/  @!P2 FMUL R39, R39, R39 ;  /* 0x000000272727a220 */ /* 0x004fe20000400000 */
[----:B------:R-:W-:Y:S01]  /*3940*/  FSETP.GEU.AND P2, PT, R47, -126, PT ;  /* 0xc2fc00002f00780b */ /* 0x000fe20003f4e000 */
[----:B------:R1:W2:Y:S01]  /*3950*/  MUFU.EX2 R44, R23 ;  /* 0x00000017002c7308 */ /* 0x0002a20000000800 */
[----:B----4-:R-:W-:-:S03]  /*3960*/  FADD R26, R36, R3 ;  /* 0x00000003241a7221 */ /* 0x010fc60000000000 */
[----:B------:R-:W-:Y:S01]  /*3970*/  @!P3 FMUL R46, R46, 0.5 ;  /* 0x3f0000002e2eb820 */ /* 0x000fe20000400000 */
[----:B-----5:R-:W-:Y:S01]  /*3980*/  @!P4 FMUL R42, R42, R42 ;  /* 0x0000002a2a2ac220 */ /* 0x020fe20000400000 */
[----:B------:R-:W-:Y:S02]  /*3990*/  FSETP.GEU.AND P4, PT, R50, -126, PT ;  /* 0xc2fc00003200780b */ /* 0x000fe40003f8e000 */
[----:B------:R-:W3:Y:S01]  /*39a0*/  MUFU.EX2 R43, R43 ;  /* 0x0000002b002b7308 */ /* 0x000ee20000000800 */
[----:B-1----:R-:W-:Y:S01]  /*39b0*/  FADD R23, R11, R22 ;  /* 0x000000160b177221 */ /* 0x002fe20000000000 */
[----:B------:R-:W-:Y:S02]  /*39c0*/  FADD R22, R32, R17 ;  /* 0x0000001120167221 */ /* 0x000fe40000000000 */
[----:B------:R-:W-:Y:S01]  /*39d0*/  @!P2 FMUL R47, R47, 0.5 ;  /* 0x3f0000002f2fa820 */ /* 0x000fe20000400000 */
[----:B------:R-:W-:Y:S01]  /*39e0*/  FADD R30, R23, R30 ;  /* 0x0000001e171e7221 */ /* 0x000fe20000000000 */
[----:B------:R-:W-:-:S02]  /*39f0*/  FADD R13, R13, R22 ;  /* 0x000000160d0d7221 */ /* 0x000fc40000000000 */
[----:B------:R-:W1:Y:S01]  /*3a00*/  MUFU.EX2 R46, R46 ;  /* 0x0000002e002e7308 */ /* 0x000e620000000800 */
[----:B--2---:R-:W-:Y:S01]  /*3a10*/  @!P6 FMUL R44, R44, R44 ;  /* 0x0000002c2c2ce220 */ /* 0x004fe20000400000 */
[----:B------:R-:W-:Y:S01]  /*3a20*/  FSETP.GEU.AND P6, PT, R51, -126, PT ;  /* 0xc2fc00003300780b */ /* 0x000fe20003fce000 */
[----:B------:R-:W-:-:S05]  /*3a30*/  @!P4 FMUL R50, R50, 0.5 ;  /* 0x3f0000003232c820 */ /* 0x000fca0000400000 */
[----:B------:R-:W2:Y:S01]  /*3a40*/  MUFU.EX2 R47, R47 ;  /* 0x0000002f002f7308 */ /* 0x000ea20000000800 */
[----:B---3--:R-:W-:Y:S01]  /*3a50*/  @!P5 FMUL R43, R43, R43 ;  /* 0x0000002b2b2bd220 */ /* 0x008fe20000400000 */
[----:B------:R-:W-:-:S03]  /*3a60*/  FSETP.GEU.AND P5, PT, R54, -126, PT ;  /* 0xc2fc00003600780b */ /* 0x000fc60003fae000 */
[----:B------:R-:W-:Y:S02]  /*3a70*/  FADD R21, R40, R43 ;  /* 0x0000002b28157221 */ /* 0x000fe40000000000 */
[----:B------:R-:W-:Y:S01]  /*3a80*/  @!P6 FMUL R51, R51, 0.5 ;  /* 0x3f0000003333e820 */ /* 0x000fe20000400000 */
[----:B------:R-:W3:Y:S01]  /*3a90*/  MUFU.EX2 R50, R50 ;  /* 0x0000003200327308 */ /* 0x000ee20000000800 */
[----:B-1----:R-:W-:Y:S01]  /*3aa0*/  @!P3 FMUL R46, R46, R46 ;  /* 0x0000002e2e2eb220 */ /* 0x002fe20000400000 */
[----:B------:R-:W-:-:S03]  /*3ab0*/  FSETP.GEU.AND P3, PT, R19, -126, PT ;  /* 0xc2fc00001300780b */ /* 0x000fc60003f6e000 */
[----:B------:R-:W-:Y:S02]  /*3ac0*/  FADD R22, R31, R46 ;  /* 0x0000002e1f167221 */ /* 0x000fe40000000000 */
[----:B------:R-:W-:Y:S01]  /*3ad0*/  @!P5 FMUL R54, R54, 0.5 ;  /* 0x3f0000003636d820 */ /* 0x000fe20000400000 */
[----:B------:R-:W1:Y:S01]  /*3ae0*/  MUFU.EX2 R51, R51 ;  /* 0x0000003300337308 */ /* 0x000e620000000800 */
[----:B--2---:R-:W-:Y:S01]  /*3af0*/  @!P2 FMUL R47, R47, R47 ;  /* 0x0000002f2f2fa220 */ /* 0x004fe20000400000 */
[----:B------:R-:W-:-:S03]  /*3b00*/  FSETP.GEU.AND P2, PT, R12, -126, PT ;  /* 0xc2fc00000c00780b */ /* 0x000fc60003f4e000 */
[----:B------:R-:W-:Y:S02]  /*3b10*/  FADD R48, R34, R47 ;  /* 0x0000002f22307221 */ /* 0x000fe40000000000 */
[----:B------:R-:W-:Y:S01]  /*3b20*/  @!P3 FMUL R19, R19, 0.5 ;  /* 0x3f0000001313b820 */ /* 0x000fe20000400000 */
[----:B------:R-:W2:Y:S01]  /*3b30*/  MUFU.EX2 R54, R54 ;  /* 0x0000003600367308 */ /* 0x000ea20000000800 */
[----:B---3--:R-:W-:Y:S01]  /*3b40*/  @!P4 FMUL R50, R50, R50 ;  /* 0x000000323232c220 */ /* 0x008fe20000400000 */
[----:B------:R-:W-:-:S03]  /*3b50*/  FSETP.GEU.AND P4, PT, R45, -126, PT ;  /* 0xc2fc00002d00780b */ /* 0x000fc60003f8e000 */
[----:B------:R-:W-:Y:S02]  /*3b60*/  FADD R52, R41, R50 ;  /* 0x0000003229347221 */ /* 0x000fe40000000000 */
[----:B------:R-:W-:Y:S01]  /*3b70*/  @!P2 FMUL R12, R12, 0.5 ;  /* 0x3f0000000c0ca820 */ /* 0x000fe20000400000 */
[----:B------:R3:W4:Y:S01]  /*3b80*/  MUFU.EX2 R35, R19 ;  /* 0x0000001300237308 */ /* 0x0007220000000800 */
[----:B-1----:R-:W-:-:S04]  /*3b90*/  @!P6 FMUL R51, R51, R51 ;  /* 0x000000333333e220 */ /* 0x002fc80000400000 */
[----:B------:R-:W-:Y:S02]  /*3ba0*/  FADD R80, R38, R51 ;  /* 0x0000003326507221 */ /* 0x000fe40000000000 */
[----:B------:R-:W-:Y:S01]  /*3bb0*/  @!P4 FMUL R45, R45, 0.5 ;  /* 0x3f0000002d2dc820 */ /* 0x000fe20000400000 */
[----:B------:R-:W1:Y:S01]  /*3bc0*/  MUFU.EX2 R11, R12 ;  /* 0x0000000c000b7308 */ /* 0x000e620000000800 */
[----:B---3--:R-:W-:Y:S01]  /*3bd0*/  FADD R19, R28, R15 ;  /* 0x0000000f1c137221 */ /* 0x008fe20000000000 */
[----:B--2---:R-:W-:Y:S01]  /*3be0*/  @!P5 FMUL R54, R54, R54 ;  /* 0x000000363636d220 */ /* 0x004fe20000400000 */
[----:B------:R-:W-:Y:S02]  /*3bf0*/  FADD R21, R21, R80 ;  /* 0x0000005015157221 */ /* 0x000fe40000000000 */
[----:B------:R-:W-:Y:S01]  /*3c00*/  FADD R26, R19, R26 ;  /* 0x0000001a131a7221 */ /* 0x000fe20000000000 */
[----:B------:R-:W-:Y:S01]  /*3c10*/  FADD R19, R27, R44 ;  /* 0x0000002c1b137221 */ /* 0x000fe20000000000 */
[----:B------:R-:W-:Y:S01]  /*3c20*/  F2FP.F16.F32.PACK_AB R27, R34, R31 ;  /* 0x0000001f221b723e */ /* 0x000fe200000000ff */
[----:B------:R2:W3:Y:S01]  /*3c30*/  MUFU.EX2 R12, R45 ;  /* 0x0000002d000c7308 */ /* 0x0004e20000000800 */
[----:B----4-:R-:W-:Y:S01]  /*3c40*/  @!P3 FMUL R35, R35, R35 ;  /* 0x000000232323b220 */ /* 0x010fe20000400000 */
[----:B------:R-:W-:Y:S01]  /*3c50*/  FADD R19, R19, R52 ;  /* 0x0000003413137221 */ /* 0x000fe20000000000 */
[----:B------:R-:W-:Y:S01]  /*3c60*/  FADD R13, R13, R26 ;  /* 0x0000001a0d0d7221 */ /* 0x000fe20000000000 */
[----:B------:R-:W-:Y:S01]  /*3c70*/  F2FP.F16.F32.PACK_AB R26, R29, R28 ;  /* 0x0000001c1d1a723e */ /* 0x000fe200000000ff */
[----:B------:R-:W-:Y:S01]  /*3c80*/  FADD R49, R42, R35 ;  /* 0x000000232a317221 */ /* 0x000fe20000000000 */
[----:B------:R-:W-:Y:S01]  /*3c90*/  F2FP.F16.F32.PACK_AB R28, R33, R32 ;  /* 0x00000020211c723e */ /* 0x000fe200000000ff */
[----:B------:R-:W-:Y:S01]  /*3ca0*/  FADD R30, R13, R30 ;  /* 0x0000001e0d1e7221 */ /* 0x000fe20000000000 */
[----:B------:R-:W-:Y:S01]  /*3cb0*/  SHF.L.U32 R13, R81, 0x1f, RZ ;  /* 0x0000001f510d7819 */ /* 0x000fe200000006ff */
[----:B--2---:R-:W-:Y:S01]  /*3cc0*/  FADD R45, R39, R54 ;  /* 0x00000036272d7221 */ /* 0x004fe20000000000 */
[----:B------:R-:W-:Y:S01]  /*3cd0*/  FADD R48, R48, R49 ;  /* 0x0000003130307221 */ /* 0x000fe20000000000 */
[----:B-1----:R-:W-:Y:S01]  /*3ce0*/  @!P2 FMUL R11, R11, R11 ;  /* 0x0000000b0b0ba220 */ /* 0x002fe20000400000 */
[----:B------:R1:W2:Y:S01]  /*3cf0*/  SYNCS.PHASECHK.TRANS64.TRYWAIT P2, [UR7+0xa800], R13 ;  /* 0x00a8000dff0075a7 */ /* 0x0002a20008040147 */
[----:B------:R-:W-:Y:S01]  /*3d00*/  FADD R22, R22, R45 ;  /* 0x0000002d16167221 */ /* 0x000fe20000000000 */
[----:B------:R-:W-:Y:S01]  /*3d10*/  FADD R48, R21, R48 ;  /* 0x0000003015307221 */ /* 0x000fe20000000000 */
[----:B------:R-:W-:Y:S01]  /*3d20*/  FFMA R6, R11, R6, R30 ;  /* 0x000000060b067223 */ /* 0x000fe2000000001e */
[----:B------:R-:W-:Y:S01]  /*3d30*/  F2FP.F16.F32.PACK_AB R29, R38, R41 ;  /* 0x00000029261d723e */ /* 0x000fe200000000ff */
[----:B------:R-:W-:Y:S01]  /*3d40*/  FADD R19, R19, R22 ;  /* 0x0000001613137221 */ /* 0x000fe20000000000 */
[----:B---3--:R-:W-:Y:S01]  /*3d50*/  @!P4 FMUL R12, R12, R12 ;  /* 0x0000000c0c0cc220 */ /* 0x008fe20000400000 */
[----:B------:R-:W-:Y:S01]  /*3d60*/  F2FP.F16.F32.PACK_AB R30, R37, R36 ;  /* 0x00000024251e723e */ /* 0x000fe200000000ff */
[----:B------:R-:W-:Y:S01]  /*3d70*/  FMUL R72, R72, R11 ;  /* 0x0000000b48487220 */ /* 0x000fe20000400000 */
[----:B------:R-:W-:Y:S01]  /*3d80*/  FADD R19, R19, R48 ;  /* 0x0000003013137221 */ /* 0x000fe20000000000 */
[----:B------:R-:W-:Y:S01]  /*3d90*/  F2FP.F16.F32.PACK_AB R31, R42, R39 ;  /* 0x000000272a1f723e */ /* 0x000fe200000000ff */
[-C--:B------:R-:W-:Y:S01]  /*3da0*/  FMUL R73, R73, R11.reuse ;  /* 0x0000000b49497220 */ /* 0x080fe20000400000 */
[----:B------:R-:W-:Y:S01]  /*3db0*/  FMUL R76, R76, R11 ;  /* 0x0000000b4c4c7220 */ /* 0x000fe20000400000 */
[----:B------:R-:W-:Y:S01]  /*3dc0*/  FFMA R7, R12, R7, R19 ;  /* 0x000000070c077223 */ /* 0x000fe20000000013 */
[-C--:B------:R-:W-:Y:S01]  /*3dd0*/  FMUL R77, R77, R11.reuse ;  /* 0x0000000b4d4d7220 */ /* 0x080fe20000400000 */
[-C--:B------:R-:W-:Y:S01]  /*3de0*/  FMUL R64, R64, R11.reuse ;  /* 0x0000000b40407220 */ /* 0x080fe20000400000 */
[-C--:B------:R-:W-:Y:S01]  /*3df0*/  FMUL R65, R65, R11.reuse ;  /* 0x0000000b41417220 */ /* 0x080fe20000400000 */
[-C--:B------:R-:W-:Y:S01]  /*3e00*/  FMUL R68, R68, R11.reuse ;  /* 0x0000000b44447220 */ /* 0x080fe20000400000 */
[-C--:B------:R-:W-:Y:S01]  /*3e10*/  FMUL R69, R69, R11.reuse ;  /* 0x0000000b45457220 */ /* 0x080fe20000400000 */
[-C--:B------:R-:W-:Y:S01]  /*3e20*/  FMUL R56, R56, R11.reuse ;  /* 0x0000000b38387220 */ /* 0x080fe20000400000 */
[-C--:B------:R-:W-:Y:S01]  /*3e30*/  FMUL R57, R57, R11.reuse ;  /* 0x0000000b39397220 */ /* 0x080fe20000400000 */
[-C--:B------:R-:W-:Y:S01]  /*3e40*/  FMUL R60, R60, R11.reuse ;  /* 0x0000000b3c3c7220 */ /* 0x080fe20000400000 */
[----:B------:R-:W-:Y:S01]  /*3e50*/  FMUL R61, R61, R11 ;  /* 0x0000000b3d3d7220 */ /* 0x000fe20000400000 */
        /* <DEDUP_REMOVED lines=12> */
[----:B------:R-:W-:-:S02]  /*3f20*/  F2FP.F16.F32.PACK_AB R36, R14, R9 ;  /* 0x000000090e24723e */ /* 0x000fc400000000ff */
[----:B------:R-:W-:Y:S02]  /*3f30*/  F2FP.F16.F32.PACK_AB R37, R43, R44 ;  /* 0x0000002c2b25723e */ /* 0x000fe400000000ff */
[----:B------:R-:W-:Y:S02]  /*3f40*/  F2FP.F16.F32.PACK_AB R38, R16, R15 ;  /* 0x0000000f1026723e */ /* 0x000fe400000000ff */
[----:B------:R-:W-:Y:S02]  /*3f50*/  F2FP.F16.F32.PACK_AB R39, R47, R46 ;  /* 0x0000002e2f27723e */ /* 0x000fe400000000ff */
[----:B------:R-:W-:Y:S02]  /*3f60*/  F2FP.F16.F32.PACK_AB R32, R18, R17 ;  /* 0x000000111220723e */ /* 0x000fe400000000ff */
[----:B------:R-:W-:Y:S02]  /*3f70*/  F2FP.F16.F32.PACK_AB R33, R51, R50 ;  /* 0x000000323321723e */ /* 0x000fe400000000ff */
[----:B------:R-:W-:Y:S01]  /*3f80*/  F2FP.F16.F32.PACK_AB R34, R20, R3 ;  /* 0x000000031422723e */ /* 0x000fe200000000ff */
[----:B-12---:R-:W-:Y:S06]  /*3f90*/  @!P0 BRA `(.L_x_27) ;  /* 0x0000000000048947 */ /* 0x006fec0003800000 */
[----:B------:R-:W-:Y:S01]  /*3fa0*/  BPT.TRAP 0x1 ;  /* 0x000000040000795c */ /* 0x000fe20000300000 */
.L_x_27:
[----:B------:R-:W-:Y:S05]  /*3fb0*/  @P2 BRA `(.L_x_28) ;  /* 0x0000000000082947 */ /* 0x000fea0003800000 */
[----:B------:R-:W1:Y:S02]  /*3fc0*/  SYNCS.PHASECHK.TRANS64.TRYWAIT P2, [UR7+0xa800], R13 ;  /* 0x00a8000dff0075a7 */ /* 0x000e640008040147 */
[----:B-1----:R-:W-:Y:S05]  /*3fd0*/  @!P2 BRA `(.L_x_29) ;  /* 0x000000500050a947 */ /* 0x002fea0003800000 */
.L_x_28:
[----:B------:R-:W-:Y:S01]  /*3fe0*/  UIMAD UR10, UR6, 0x180, UR16 ;  /* 0x00000180060a78a4 */ /* 0x000fe2000f8e0210 */
[----:B------:R-:W-:Y:S01]  /*3ff0*/  WARPGROUP.ARRIVE ;  /* 0x00000000000079c5 */ /* 0x000fe20000000000 */
[----:B------:R-:W-:Y:S01]  /*4000*/  UMOV UR11, 0xc0000010 ;  /* 0xc0000010000b7882 */ /* 0x000fe20000000000 */
[----:B------:R-:W-:Y:S01]  /*4010*/  UMOV UR15, 0xc0000010 ;  /* 0xc0000010000f7882 */ /* 0x000fe20000000000 */
[----:B------:R-:W-:Y:S01]  /*4020*/  UIADD3 UR14, UR10, 0x80, URZ ;  /* 0x000000800a0e7890 */ /* 0x000fe2000fffe03f */
[----:B------:R-:W-:Y:S01]  /*4030*/  F2FP.F16.F32.PACK_AB R35, R35, R54 ;  /* 0x000000362323723e */ /* 0x000fe200000000ff */
[----:B------:R-:W-:Y:S02]  /*4040*/  UIADD3 UR20, UR10, 0x100, URZ ;  /* 0x000001000a147890 */ /* 0x000fe4000fffe03f */
[----:B------:R-:W-:Y:S02]  /*4050*/  UIADD3 UR22, UR10, 0x120, URZ ;  /* 0x000001200a167890 */ /* 0x000fe4000fffe03f */
[----:B------:R-:W-:Y:S01]  /*4060*/  HGMMA.64x16x16.F32 R72, R24, gdesc[UR8].tnspB, R72, gsb0 ;  /* 0x4020000818487df0 */ /* 0x000fe20008000848 */
[----:B------:R-:W-:Y:S01]  /*4070*/  UMOV UR23, 0xc0000010 ;  /* 0xc000001000177882 */ /* 0x000fe20000000000 */
[----:B------:R-:W-:Y:S01]  /*4080*/  UMOV UR11, 0xc0000010 ;  /* 0xc0000010000b7882 */ /* 0x000fe20000000000 */
[----:B------:R-:W-:-:S02]  /*4090*/  WARPGROUP.DEPBAR.LE gsb0, 0x0 ;  /* 0x00008000000079c5 */ /* 0x000fc40000010000 */
[----:B------:R-:W-:-:S06]  /*40a0*/  WARPGROUP.ARRIVE ;  /* 0x00000000000079c5 */ /* 0x000fcc0000000000 */
[----:B------:R-:W-:Y:S01]  /*40b0*/  HGMMA.64x16x16.F32 R64, R24, gdesc[UR12].tnspB, R64, gsb0 ;  /* 0x4020000c18407df0 */ /* 0x000fe20008000840 */
[----:B------:R-:W-:Y:S01]  /*40c0*/  UMOV UR14, UR20 ;  /* 0x00000014000e7c82 */ /* 0x000fe20008000000 */
[----:B------:R-:W-:Y:S01]  /*40d0*/  UMOV UR15, 0xc0000010 ;  /* 0xc0000010000f7882 */ /* 0x000fe20000000000 */
[----:B------:R-:W-:Y:S01]  /*40e0*/  UIADD3 UR20, UR10, 0xa0, URZ ;  /* 0x000000a00a147890 */ /* 0x000fe2000fffe03f */
        /* <DEDUP_REMOVED lines=32> */
[----:B------:R-:W-:Y:S01]  /*42f0*/  UIADD3 UR10, UR10, 0x160, URZ ;  /* 0x000001600a0a7890 */ /* 0x000fe2000fffe03f */
[----:B------:R-:W-:Y:S02]  /*4300*/  WARPGROUP.DEPBAR.LE gsb0, 0x0 ;  /* 0x00008000000079c5 */ /* 0x000fe40000010000 */
[----:B------:R-:W-:-:S06]  /*4310*/  WARPGROUP.ARRIVE ;  /* 0x00000000000079c5 */ /* 0x000fcc0000000000 */
[----:B------:R-:W-:Y:S03]  /*4320*/  HGMMA.64x16x16.F32 R56, R36, gdesc[UR20].tnspB, R56, gsb0 ;  /* 0x4020001424387df0 */ /* 0x000fe60008000838 */
[----:B------:R-:W-:Y:S02]  /*4330*/  WARPGROUP.DEPBAR.LE gsb0, 0x0 ;  /* 0x00008000000079c5 */ /* 0x000fe40000010000 */
[----:B------:R-:W-:-:S06]  /*4340*/  WARPGROUP.ARRIVE ;  /* 0x00000000000079c5 */ /* 0x000fcc0000000000 */
[----:B------:R-:W-:Y:S01]  /*4350*/  HGMMA.64x16x16.F32 R72, R32, gdesc[UR12].tnspB, R72, gsb0 ;  /* 0x4020000c20487df0 */ /* 0x000fe20008000848 */
[----:B------:R-:W-:Y:S01]  /*4360*/  UMOV UR14, UR20 ;  /* 0x00000014000e7c82 */ /* 0x000fe20008000000 */
        /* <DEDUP_REMOVED lines=10> */
.L_x_30:
[----:B------:R-:W-:-:S04]  /*4410*/  ULEA UR7, UR17, UR38, 0x3 ;  /* 0x0000002611077291 */ /* 0x000fc8000f8e183f */
[----:B------:R-:W-:-:S04]  /*4420*/  UIADD3 UR7, UR7, 0xa828, URZ ;  /* 0x0000a82807077890 */ /* 0x000fc8000fffe03f */
[----:B------:R-:W-:-:S09]  /*4430*/  UPRMT UR7, URZ, 0x654, UR7 ;  /* 0x000006543f077896 */ /* 0x000fd20008000007 */
[----:B------:R-:W-:Y:S01]  /*4440*/  SYNCS.ARRIVE.TRANS64.RED.A1T0 RZ, [UR7], RZ ;  /* 0x000000ffffff79a7 */ /* 0x000fe20008100407 */
[----:B------:R-:W-:Y:S05]  /*4450*/  @P1 BRA `(.L_x_31) ;  /* 0x0000000000041947 */ /* 0x000fea0003800000 */
[----:B------:R-:W-:Y:S01]  /*4460*/  BPT.TRAP 0x1 ;  /* 0x000000040000795c */ /* 0x000fe20000300000 */
.L_x_31:
[----:B------:R-:W-:-:S04]  /*4470*/  UIADD3 UR17, UR17, 0x1, URZ ;  /* 0x0000000111117890 */ /* 0x000fc8000fffe03f */
[----:B------:R-:W-:-:S04]  /*4480*/  UISETP.NE.AND UP0, UPT, UR17, 0x5, UPT ;  /* 0x000000051100788c */ /* 0x000fc8000bf05270 */
[----:B------:R-:W-:Y:S01]  /*4490*/  USEL UR17, UR17, URZ, UP0 ;  /* 0x0000003f11117287 */ /* 0x000fe20008000000 */
[----:B------:R-:W-:Y:S11]  /*44a0*/  @!P0 BRA `(.L_x_32) ;  /* 0x0000000000048947 */ /* 0x000ff60003800000 */
[----:B------:R-:W-:Y:S01]  /*44b0*/  BPT.TRAP 0x1 ;  /* 0x000000040000795c */ /* 0x000fe20000300000 */
.L_x_32:
[----:B------:R-:W-:-:S04]  /*44c0*/  ULEA UR7, UR17, UR38, 0x3 ;  /* 0x0000002611077291 */ /* 0x000fc8000f8e183f */
[----:B------:R-:W-:-:S04]  /*44d0*/  UIADD3 UR7, UR7, 0xa828, URZ ;  /* 0x0000a82807077890 */ /* 0x000fc8000fffe03f */
[----:B------:R-:W-:-:S09]  /*44e0*/  UPRMT UR7, URZ, 0x654, UR7 ;  /* 0x000006543f077896 */ /* 0x000fd20008000007 */
[----:B------:R-:W-:Y:S01]  /*44f0*/  SYNCS.ARRIVE.TRANS64.RED.A1T0 RZ, [UR7], RZ ;  /* 0x000000ffffff79a7 */ /* 0x000fe20008100407 */
[----:B------:R-:W-:Y:S05]  /*4500*/  @P1 BRA `(.L_x_33) ;  /* 0x0000000000041947 */ /* 0x000fea0003800000 */
[----:B------:R-:W-:Y:S01]  /*4510*/  BPT.TRAP 0x1 ;  /* 0x000000040000795c */ /* 0x000fe20000300000 */
.L_x_33:
[----:B------:R-:W-:Y:S01]  /*4520*/  UIADD3 UR6, UR6, 0x1, URZ ;  /* 0x0000000106067890 */ /* 0x000fe2000fffe03f */
[C---:B------:R-:W-:Y:S01]  /*4530*/  ISETP.GT.AND P2, PT, R10.reuse, 0x1, PT ;  /* 0x000000010a00780c */ /* 0x040fe20003f44270 */
[----:B------:R-:W-:Y:S01]  /*4540*/  UIADD3 UR17, UR17, 0x1, URZ ;  /* 0x0000000111117890 */ /* 0x000fe2000fffe03f */
[----:B------:R-:W-:Y:S01]  /*4550*/  VIADD R5, R5, 0x40 ;  /* 0x0000004005057836 */ /* 0x000fe20000000000 */
[----:B------:R-:W-:Y:S01]  /*4560*/  UISETP.NE.AND UP2, UPT, UR6, 0x5, UPT ;  /* 0x000000050600788c */ /* 0x000fe2000bf45270 */
[----:B------:R-:W-:Y:S01]  /*4570*/  VIADD R3, R10, 0xffffffff ;  /* 0xffffffff0a037836 */ /* 0x000fe20000000000 */
[----:B------:R-:W-:Y:S01]  /*4580*/  UISETP.NE.AND UP0, UPT, UR17, 0x5, UPT ;  /* 0x000000051100788c */ /* 0x000fe2000bf05270 */
[----:B------:R-:W-:Y:S01]  /*4590*/  MOV R11, R4 ;  /* 0x00000004000b7202 */ /* 0x000fe20000000f00 */
[----:B------:R-:W-:Y:S01]  /*45a0*/  USEL UR7, URZ, 0x1, UP2 ;  /* 0x000000013f077887 */ /* 0x000fe20009000000 */
[----:B-1----:R-:W-:Y:S01]  /*45b0*/  IMAD.MOV.U32 R13, RZ, RZ, R8 ;  /* 0x000000ffff0d7224 */ /* 0x002fe200078e0008 */
[----:B------:R-:W-:-:S02]  /*45c0*/  USEL UR17, UR17, URZ, UP0 ;  /* 0x0000003f11117287 */ /* 0x000fc40008000000 */
[----:B------:R-:W-:Y:S02]  /*45d0*/  USEL UR20, UR6, URZ, UP2 ;  /* 0x0000003f06147287 */ /* 0x000fe40009000000 */
[----:B------:R-:W-:Y:S01]  /*45e0*/  LOP3.LUT R9, R81, UR7, RZ, 0x3c, !PT ;  /* 0x0000000751097c12 */ /* 0x000fe2000f8e3cff */
[----:B------:R-:W-:Y:S09]  /*45f0*/  @P2 BRA `(.L_x_34) ;  /* 0xffffffe4005c2947 */ /* 0x000ff2000383ffff */
.L_x_23:
[----:B------:R-:W-:-:S13]  /*4600*/  ISETP.GE.AND P2, PT, R10, RZ, PT ;  /* 0x000000ff0a00720c */ /* 0x000fda0003f46270 */
[----:B------:R-:W-:Y:S05]  /*4610*/  @!P2 BRA `(.L_x_35) ;  /* 0x0000001c00e8a947 */ /* 0x000fea0003800000 */
[----:B------:R-:W-:Y:S01]  /*4620*/  VIADD R3, R10, 0x1 ;  /* 0x000000010a037836 */ /* 0x000fe20000000000 */
[----:B------:R-:W-:Y:S01]  /*4630*/  MOV R10, R4 ;  /* 0x00000004000a7202 */ /* 0x000fe20000000f00 */
[----:B------:R-:W-:Y:S01]  /*4640*/  IMAD.MOV.U32 R11, RZ, RZ, R8 ;  /* 0x000000ffff0b7224 */ /* 0x000fe200078e0008 */
[----:B------:R-:W-:-:S06]  /*4650*/  ULDC UR21, c[0x0][0x604] ;  /* 0x0001810000157ab9 */ /* 0x000fcc0000000800 */
.L_x_46:
[----:B------:R-:W-:Y:S05]  /*4660*/  @!P0 BRA `(.L_x_36) ;  /* 0x0000000000048947 */ /* 0x000fea0003800000 */
[----:B------:R-:W-:Y:S01]  /*4670*/  BPT.TRAP 0x1 ;  /* 0x000000040000795c */ /* 0x000fe20000300000 */
.L_x_36:
[----:B------:R-:W-:Y:S01]  /*4680*/  ULEA UR6, UR20, UR38, 0x3 ;  /* 0x0000002614067291 */ /* 0x000fe2000f8e183f */
[----:B------:R-:W-:-:S08]  /*4690*/  SHF.L.U32 R4, R9, 0x1f, RZ ;  /* 0x0000001f09047819 */ /* 0x000fd000000006ff */
[----:B------:R-:W1:Y:S02]  /*46a0*/  SYNCS.PHASECHK.TRANS64.TRYWAIT P2, [UR6+0xa800], R4 ;  /* 0x00a80004ff0075a7 */ /* 0x000e640008040146 */
[----:B-1----:R-:W-:Y:S05]  /*46b0*/  @!P2 BRA `(.L_x_37) ;  /* 0x0000004800b0a947 */ /* 0x002fea0003800000 */
.L_x_108:
        /* <DEDUP_REMOVED lines=22> */
.L_x_38:
[C---:B------:R-:W-:Y:S01]  /*4820*/  VIADD R15, R5.reuse, 0x1 ;  /* 0x00000001050f7836 */ /* 0x040fe20000000000 */
[C---:B------:R-:W-:Y:S01]  /*4830*/  ISETP.GE.AND P2, PT, R0.reuse, R5, PT ;  /* 0x000000050000720c */ /* 0x040fe20003f46270 */
[C---:B------:R-:W-:Y:S01]  /*4840*/  VIADD R19, R5.reuse, 0x9 ;  /* 0x0000000905137836 */ /* 0x040fe20000000000 */
[C---:B------:R-:W-:Y:S01]  /*4850*/  IADD3 R17, R5.reuse, 0x8, RZ ;  /* 0x0000000805117810 */ /* 0x040fe20007ffe0ff */
[C---:B------:R-:W-:Y:S01]  /*4860*/  VIADD R21, R5.reuse, 0x10 ;  /* 0x0000001005157836 */ /* 0x040fe20000000000 */
[----:B------:R-:W-:Y:S01]  /*4870*/  ISETP.GE.AND P3, PT, R0, R15, PT ;  /* 0x0000000f0000720c */ /* 0x000fe20003f66270 */
[C---:B------:R-:W-:Y:S01]  /*4880*/  VIADD R83, R5.reuse, 0x19 ;  /* 0x0000001905537836 */ /* 0x040fe20000000000 */
[----:B-1----:R-:W-:Y:S01]  /*4890*/  FSEL R13, R24, -INF , P2 ;  /* 0xff800000180d7808 */ /* 0x002fe20001000000 */
[C---:B------:R-:W-:Y:S01]  /*48a0*/  VIADD R87, R5.reuse, 0x21 ;  /* 0x0000002105577836 */ /* 0x040fe20000000000 */
[C---:B------:R-:W-:Y:S01]  /*48b0*/  ISETP.GE.AND P2, PT, R0.reuse, R17, PT ;  /* 0x000000110000720c */ /* 0x040fe20003f46270 */
[----:B------:R-:W-:Y:S01]  /*48c0*/  VIADD R95, R5, 0x31 ;  /* 0x00000031055f7836 */ /* 0x000fe20000000000 */
[----:B------:R-:W-:Y:S01]  /*48d0*/  FSEL R25, R25, -INF , P3 ;  /* 0xff80000019197808 */ /* 0x000fe20001800000 */
[----:B------:R-:W-:Y:S01]  /*48e0*/  VIADD R99, R5, 0x39 ;  /* 0x0000003905637836 */ /* 0x000fe20000000000 */
[----:B------:R-:W-:Y:S01]  /*48f0*/  FMNMX R4, R13, R10, !PT ;  /* 0x0000000a0d047209 */ /* 0x000fe20007800000 */
[----:B------:R-:W-:Y:S01]  /*4900*/  ULEA UR7, UR6, UR38, 0x3 ;  /* 0x0000002606077291 */ /* 0x000fe2000f8e183f */
[----:B------:R-:W-:-:S02]  /*4910*/  ISETP.GE.AND P3, PT, R0, R19, PT ;  /* 0x000000130000720c */ /* 0x000fc40003f66270 */
[----:B------:R-:W-:Y:S02]  /*4920*/  FSEL R28, R28, -INF , P2 ;  /* 0xff8000001c1c7808 */ /* 0x000fe40001000000 */
[----:B------:R-:W-:Y:S02]  /*4930*/  FMNMX R81, R25, R4, !PT ;  /* 0x0000000419517209 */ /* 0x000fe40007800000 */
[----:B------:R-:W-:Y:S02]  /*4940*/  IADD3 R23, R5, 0x11, RZ ;  /* 0x0000001105177810 */ /* 0x000fe40007ffe0ff */
[----:B------:R-:W-:Y:S02]  /*4950*/  ISETP.GE.AND P2, PT, R0, R21, PT ;  /* 0x000000150000720c */ /* 0x000fe40003f46270 */
[----:B------:R-:W-:Y:S02]  /*4960*/  FSEL R29, R29, -INF , P3 ;  /* 0xff8000001d1d7808 */ /* 0x000fe40001800000 */
[----:B------:R-:W-:Y:S01]  /*4970*/  FMNMX R4, R28, R81, !PT ;  /* 0x000000511c047209 */ /* 0x000fe20007800000 */
[----:B------:R-:W-:Y:S01]  /*4980*/  VIADD R81, R5, 0x18 ;  /* 0x0000001805517836 */ /* 0x000fe20000000000 */
[----:B------:R-:W-:-:S02]  /*4990*/  ISETP.GE.AND P3, PT, R0, R23, PT ;  /* 0x000000170000720c */ /* 0x000fc40003f66270 */
[----:B------:R-:W-:Y:S02]  /*49a0*/  FSEL R32, R32, -INF , P2 ;  /* 0xff80000020207808 */ /* 0x000fe40001000000 */
[----:B------:R-:W-:Y:S02]  /*49b0*/  FMNMX R85, R29, R4, !PT ;  /* 0x000000041d557209 */ /* 0x000fe40007800000 */
[----:B------:R-:W-:Y:S02]  /*49c0*/  ISETP.GE.AND P2, PT, R0, R81, PT ;  /* 0x000000510000720c */ /* 0x000fe40003f46270 */
[----:B------:R-:W-:Y:S02]  /*49d0*/  FSEL R33, R33, -INF , P3 ;  /* 0xff80000021217808 */ /* 0x000fe40001800000 */
[----:B------:R-:W-:Y:S02]  /*49e0*/  FMNMX R4, R32, R85, !PT ;  /* 0x0000005520047209 */ /* 0x000fe40007800000 */
[----:B------:R-:W-:-:S02]  /*49f0*/  IADD3 R85, R5, 0x20, RZ ;  /* 0x0000002005557810 */ /* 0x000fc40007ffe0ff */
[----:B------:R-:W-:Y:S02]  /*4a00*/  ISETP.GE.AND P3, PT, R0, R83, PT ;  /* 0x000000530000720c */ /* 0x000fe40003f66270 */
[----:B------:R-:W-:Y:S02]  /*4a10*/  FSEL R36, R36, -INF , P2 ;  /* 0xff80000024247808 */ /* 0x000fe40001000000 */
[----:B------:R-:W-:Y:S02]  /*4a20*/  FMNMX R89, R33, R4, !PT ;  /* 0x0000000421597209 */ /* 0x000fe40007800000 */
[----:B------:R-:W-:Y:S02]  /*4a30*/  ISETP.GE.AND P2, PT, R0, R85, PT ;  /* 0x000000550000720c */ /* 0x000fe40003f46270 */
[----:B------:R-:W-:Y:S02]  /*4a40*/  FSEL R37, R37, -INF , P3 ;  /* 0xff80000025257808 */ /* 0x000fe40001800000 */
[----:B------:R-:W-:Y:S01]  /*4a50*/  FMNMX R4, R36, R89, !PT ;  /* 0x0000005924047209 */ /* 0x000fe20007800000 */
[----:B------:R-:W-:Y:S01]  /*4a60*/  VIADD R89, R5, 0x28 ;  /* 0x0000002805597836 */ /* 0x000fe20000000000 */
        /* <DEDUP_REMOVED lines=20> */
[----:B------:R-:W-:-:S02]  /*4bb0*/  FMNMX R4, R48, R101, !PT ;  /* 0x0000006530047209 */ /* 0x000fc40007800000 */
[----:B------:R-:W-:Y:S02]  /*4bc0*/  ISETP.GE.AND P3, PT, R0, R99, PT ;  /* 0x000000630000720c */ /* 0x000fe40003f66270 */
[----:B------:R-:W-:Y:S02]  /*4bd0*/  FSEL R52, R52, -INF , P2 ;  /* 0xff80000034347808 */ /* 0x000fe40001000000 */
[----:B------:R-:W-:Y:S02]  /*4be0*/  FMNMX R101, R49, R4, !PT ;  /* 0x0000000431657209 */ /* 0x000fe40007800000 */
[----:B------:R-:W-:Y:S02]  /*4bf0*/  FSEL R53, R53, -INF , P3 ;  /* 0xff80000035357808 */ /* 0x000fe40001800000 */
[----:B------:R-:W-:Y:S02]  /*4c00*/  FMNMX R4, R52, R101, !PT ;  /* 0x0000006534047209 */ /* 0x000fe40007800000 */
[----:B------:R-:W-:-:S02]  /*4c10*/  ISETP.GE.AND P2, PT, R2, R5, PT ;  /* 0x000000050200720c */ /* 0x000fc40003f46270 */
[----:B------:R-:W-:Y:S02]  /*4c20*/  FMNMX R4, R53, R4, !PT ;  /* 0x0000000435047209 */ /* 0x000fe40007800000 */
[----:B------:R-:W-:Y:S02]  /*4c30*/  ISETP.GE.AND P3, PT, R2, R15, PT ;  /* 0x0000000f0200720c */ /* 0x000fe40003f66270 */
[----:B------:R-:W-:Y:S01]  /*4c40*/  FSEL R26, R26, -INF , P2 ;  /* 0xff8000001a1a7808 */ /* 0x000fe20001000000 */
[----:B------:R-:W1:Y:S01]  /*4c50*/  SHFL.BFLY PT, R101, R4, 0x1, 0x1f ;  /* 0x0c201f0004657f89 */ /* 0x000e6200000e0000 */
[----:B------:R-:W-:Y:S02]  /*4c60*/  ISETP.GE.AND P2, PT, R2, R17, PT ;  /* 0x000000110200720c */ /* 0x000fe40003f46270 */
[----:B------:R-:W-:Y:S02]  /*4c70*/  FSEL R27, R27, -INF , P3 ;  /* 0xff8000001b1b7808 */ /* 0x000fe40001800000 */
[----:B------:R-:W-:-:S02]  /*4c80*/  FMNMX R12, R26, R11, !PT ;  /* 0x0000000b1a0c7209 */ /* 0x000fc40007800000 */
[----:B------:R-:W-:Y:S02]  /*4c90*/  ISETP.GE.AND P3, PT, R2, R19, PT ;  /* 0x000000130200720c */ /* 0x000fe40003f66270 */
[----:B------:R-:W-:Y:S02]  /*4ca0*/  FSEL R30, R30, -INF , P2 ;  /* 0xff8000001e1e7808 */ /* 0x000fe40001000000 */
[----:B------:R-:W-:Y:S02]  /*4cb0*/  FMNMX R15, R27, R12, !PT ;  /* 0x0000000c1b0f7209 */ /* 0x000fe40007800000 */
[----:B------:R-:W-:Y:S02]  /*4cc0*/  FSEL R31, R31, -INF , P3 ;  /* 0xff8000001f1f7808 */ /* 0x000fe40001800000 */
[C---:B------:R-:W-:Y:S02]  /*4cd0*/  ISETP.GE.AND P2, PT, R2.reuse, R21, PT ;  /* 0x000000150200720c */ /* 0x040fe40003f46270 */
[----:B------:R-:W-:-:S02]  /*4ce0*/  ISETP.GE.AND P4, PT, R2, R23, PT ;  /* 0x000000170200720c */ /* 0x000fc40003f86270 */
[----:B------:R-:W-:Y:S02]  /*4cf0*/  FSEL R34, R34, -INF , P2 ;  /* 0xff80000022227808 */ /* 0x000fe40001000000 */
[----:B------:R-:W-:Y:S02]  /*4d00*/  ISETP.GE.AND P3, PT, R2, R81, PT ;  /* 0x000000510200720c */ /* 0x000fe40003f66270 */
[----:B------:R-:W-:Y:S02]  /*4d10*/  FSEL R35, R35, -INF , P4 ;  /* 0xff80000023237808 */ /* 0x000fe40002000000 */
[----:B-1----:R-:W-:Y:S02]  /*4d20*/  FMNMX R101, R4, R101, !PT ;  /* 0x0000006504657209 */ /* 0x002fe40007800000 */
[----:B------:R-:W-:Y:S02]  /*4d30*/  FMNMX R4, R30, R15, !PT ;  /* 0x0000000f1e047209 */ /* 0x000fe40007800000 */
[----:B------:R-:W-:Y:S01]  /*4d40*/  ISETP.GE.AND P2, PT, R2, R83, PT ;  /* 0x000000530200720c */ /* 0x000fe20003f46270 */
[----:B------:R-:W1:Y:S01]  /*4d50*/  SHFL.BFLY PT, R8, R101, 0x2, 0x1f ;  /* 0x0c401f0065087f89 */ /* 0x000e6200000e0000 */
[----:B------:R-:W-:-:S02]  /*4d60*/  FMNMX R15, R31, R4, !PT ;  /* 0x000000041f0f7209 */ /* 0x000fc40007800000 */
[----:B------:R-:W-:Y:S02]  /*4d70*/  FSEL R38, R38, -INF , P3 ;  /* 0xff80000026267808 */ /* 0x000fe40001800000 */
[C---:B------:R-:W-:Y:S02]  /*4d80*/  ISETP.GE.AND P4, PT, R2.reuse, R85, PT ;  /* 0x000000550200720c */ /* 0x040fe40003f86270 */
[----:B------:R-:W-:Y:S02]  /*4d90*/  FSEL R39, R39, -INF , P2 ;  /* 0xff80000027277808 */ /* 0x000fe40001000000 */
[C---:B------:R-:W-:Y:S02]  /*4da0*/  ISETP.GE.AND P3, PT, R2.reuse, R87, PT ;  /* 0x000000570200720c */ /* 0x040fe40003f66270 */
[----:B------:R-:W-:Y:S02]  /*4db0*/  ISETP.GE.AND P2, PT, R2, R91, PT ;  /* 0x0000005b0200720c */ /* 0x000fe40003f46270 */
[----:B------:R-:W-:-:S02]  /*4dc0*/  FSEL R42, R42, -INF , P4 ;  /* 0xff8000002a2a7808 */ /* 0x000fc40002000000 */
[----:B------:R-:W-:Y:S02]  /*4dd0*/  FSEL R43, R43, -INF , P3 ;  /* 0xff8000002b2b7808 */ /* 0x000fe40001800000 */
[----:B------:R-:W-:Y:S02]  /*4de0*/  FSEL R47, R47, -INF , P2 ;  /* 0xff8000002f2f7808 */ /* 0x000fe40001000000 */
[C---:B------:R-:W-:Y:S02]  /*4df0*/  ISETP.GE.AND P4, PT, R2.reuse, R93, PT ;  /* 0x0000005d0200720c */ /* 0x040fe40003f86270 */
[----:B------:R-:W-:Y:S02]  /*4e00*/  ISETP.GE.AND P3, PT, R2, R95, PT ;  /* 0x0000005f0200720c */ /* 0x000fe40003f66270 */
[----:B------:R-:W-:Y:S02]  /*4e10*/  FSEL R50, R50, -INF , P4 ;  /* 0xff80000032327808 */ /* 0x000fe40002000000 */
[----:B-1----:R-:W-:-:S02]  /*4e20*/  FMNMX R4, R101, R8, !PT ;  /* 0x0000000865047209 */ /* 0x002fc40007800000 */
[----:B------:R-:W-:Y:S02]  /*4e30*/  FMNMX R8, R34, R15, !PT ;  /* 0x0000000f22087209 */ /* 0x000fe40007800000 */
[C---:B------:R-:W-:Y:S02]  /*4e40*/  FSETP.NEU.AND P5, PT, R4.reuse, -INF , PT ;  /* 0xff8000000400780b */ /* 0x040fe40003fad000 */
[----:B------:R-:W-:Y:S02]  /*4e50*/  FMNMX R17, R35, R8, !PT ;  /* 0x0000000823117209 */ /* 0x000fe40007800000 */
[----:B------:R-:W-:Y:S02]  /*4e60*/  FSEL R15, R4, RZ, P5 ;  /* 0x000000ff040f7208 */ /* 0x000fe40002800000 */
[----:B------:R-:W-:Y:S02]  /*4e70*/  FMNMX R8, R38, R17, !PT ;  /* 0x0000001126087209 */ /* 0x000fe40007800000 */
[----:B------:R-:W-:Y:S01]  /*4e80*/  ISETP.GE.AND P5, PT, R2, R89, PT ;  /* 0x000000590200720c */ /* 0x000fe20003fa6270 */
[----:B------:R-:W-:Y:S01]  /*4e90*/  FMUL R12, R15, UR21 ;  /* 0x000000150f0c7c20 */ /* 0x000fe20008400000 */
[----:B------:R-:W-:Y:S01]  /*4ea0*/  FMNMX R17, R39, R8, !PT ;  /* 0x0000000827117209 */ /* 0x000fe20007800000 */
[----:B------:R-:W-:Y:S01]  /*4eb0*/  FADD R15, -R15, R10 ;  /* 0x0000000a0f0f7221 */ /* 0x000fe20000000100 */
[----:B------:R-:W-:Y:S01]  /*4ec0*/  FSEL R46, R46, -INF , P5 ;  /* 0xff8000002e2e7808 */ /* 0x000fe20002800000 */
[--C-:B------:R-:W-:Y:S01]  /*4ed0*/  FFMA R13, R13, UR21, -R12.reuse ;  /* 0x000000150d0d7c23 */ /* 0x100fe2000800080c */
[--C-:B------:R-:W-:Y:S01]  /*4ee0*/  FFMA R25, R25, UR21, -R12.reuse ;  /* 0x0000001519197c23 */ /* 0x100fe2000800080c */
[----:B------:R-:W-:Y:S01]  /*4ef0*/  FMNMX R8, R42, R17, !PT ;  /* 0x000000112a087209 */ /* 0x000fe20007800000 */
[--C-:B------:R-:W-:Y:S01]  /*4f00*/  FFMA R28, R28, UR21, -R12.reuse ;  /* 0x000000151c1c7c23 */ /* 0x100fe2000800080c */
[----:B------:R-:W-:Y:S01]  /*4f10*/  ISETP.GE.AND P4, PT, R2, R99, PT ;  /* 0x000000630200720c */ /* 0x000fe20003f86270 */
[--C-:B------:R-:W-:Y:S01]  /*4f20*/  FFMA R29, R29, UR21, -R12.reuse ;  /* 0x000000151d1d7c23 */ /* 0x100fe2000800080c */
[----:B------:R-:W-:Y:S01]  /*4f30*/  FSETP.GEU.AND P6, PT, R13, -126, PT ;  /* 0xc2fc00000d00780b */ /* 0x000fe20003fce000 */
[--C-:B------:R-:W-:Y:S01]  /*4f40*/  FFMA R32, R32, UR21, -R12.reuse ;  /* 0x0000001520207c23 */ /* 0x100fe2000800080c */
[----:B------:R-:W-:Y:S01]  /*4f50*/  FSETP.GEU.AND P2, PT, R25, -126, PT ;  /* 0xc2fc00001900780b */ /* 0x000fe20003f4e000 */
[--C-:B------:R-:W-:Y:S01]  /*4f60*/  FFMA R36, R36, UR21, -R12.reuse ;  /* 0x0000001524247c23 */ /* 0x100fe2000800080c */
[----:B------:R-:W-:Y:S01]  /*4f70*/  FMNMX R17, R43, R8, !PT ;  /* 0x000000082b117209 */ /* 0x000fe20007800000 */
[--C-:B------:R-:W-:Y:S01]  /*4f80*/  FFMA R33, R33, UR21, -R12.reuse ;  /* 0x0000001521217c23 */ /* 0x100fe2000800080c */
[----:B------:R-:W-:Y:S01]  /*4f90*/  ISETP.GE.AND P5, PT, R2, R97, PT ;  /* 0x000000610200720c */ /* 0x000fe20003fa6270 */
[--C-:B------:R-:W-:Y:S01]  /*4fa0*/  FFMA R37, R37, UR21, -R12.reuse ;  /* 0x0000001525257c23 */ /* 0x100fe2000800080c */
[----:B------:R-:W-:Y:S01]  /*4fb0*/  FMNMX R8, R46, R17, !PT ;  /* 0x000000112e087209 */ /* 0x000fe20007800000 */
[--C-:B------:R-:W-:Y:S01]  /*4fc0*/  FFMA R40, R40, UR21, -R12.reuse ;  /* 0x0000001528287c23 */ /* 0x100fe2000800080c */
[----:B------:R-:W-:Y:S01]  /*4fd0*/  FSEL R51, R51, -INF , P3 ;  /* 0xff80000033337808 */ /* 0x000fe20001800000 */
[--C-:B------:R-:W-:Y:S01]  /*4fe0*/  FFMA R41, R41, UR21, -R12.reuse ;  /* 0x0000001529297c23 */ /* 0x100fe2000800080c */
[----:B------:R-:W-:Y:S01]  /*4ff0*/  FMNMX R17, R47, R8, !PT ;  /* 0x000000082f117209 */ /* 0x000fe20007800000 */
[----:B------:R-:W-:Y:S01]  /*5000*/  @!P6 FMUL R13, R13, 0.5 ;  /* 0x3f0000000d0de820 */ /* 0x000fe20000400000 */
[----:B------:R-:W-:Y:S01]  /*5010*/  FSEL R55, R55, -INF , P4 ;  /* 0xff80000037377808 */ /* 0x000fe20002000000 */
[----:B------:R-:W-:Y:S01]  /*5020*/  @!P2 FMUL R25, R25, 0.5 ;  /* 0x3f0000001919a820 */ /* 0x000fe20000400000 */
[----:B------:R-:W-:Y:S01]  /*5030*/  FSETP.GEU.AND P3, PT, R28, -126, PT ;  /* 0xc2fc00001c00780b */ /* 0x000fe20003f6e000 */
[--C-:B------:R-:W-:Y:S01]  /*5040*/  FFMA R45, R45, UR21, -R12.reuse ;  /* 0x000000152d2d7c23 */ /* 0x100fe2000800080c */
[----:B------:R-:W-:Y:S01]  /*5050*/  FSETP.GEU.AND P4, PT, R29, -126, PT ;  /* 0xc2fc00001d00780b */ /* 0x000fe20003f8e000 */
[----:B------:R-:W1:Y:S01]  /*5060*/  MUFU.EX2 R14, R25 ;  /* 0x00000019000e7308 */ /* 0x000e620000000800 */
[----:B------:R-:W-:Y:S01]  /*5070*/  FSEL R54, R54, -INF , P5 ;  /* 0xff80000036367808 */ /* 0x000fe20002800000 */
[--C-:B------:R-:W-:Y:S01]  /*5080*/  FFMA R44, R44, UR21, -R12.reuse ;  /* 0x000000152c2c7c23 */ /* 0x100fe2000800080c */
[----:B------:R-:W-:Y:S01]  /*5090*/  FMNMX R8, R50, R17, !PT ;  /* 0x0000001132087209 */ /* 0x000fe20007800000 */
[--C-:B------:R-:W-:Y:S01]  /*50a0*/  FFMA R48, R48, UR21, -R12.reuse ;  /* 0x0000001530307c23 */ /* 0x100fe2000800080c */
[----:B------:R-:W-:Y:S01]  /*50b0*/  FSETP.GEU.AND P5, PT, R32, -126, PT ;  /* 0xc2fc00002000780b */ /* 0x000fe20003fae000 */
[--C-:B------:R-:W-:Y:S01]  /*50c0*/  FFMA R49, R49, UR21, -R12.reuse ;  /* 0x0000001531317c23 */ /* 0x100fe2000800080c */
[----:B------:R-:W-:Y:S01]  /*50d0*/  FMNMX R17, R51, R8, !PT ;  /* 0x0000000833117209 */ /* 0x000fe20007800000 */
[----:B------:R-:W2:Y:S01]  /*50e0*/  MUFU.EX2 R13, R13 ;  /* 0x0000000d000d7308 */ /* 0x000ea20000000800 */
[--C-:B------:R-:W-:Y:S01]  /*50f0*/  FFMA R52, R52, UR21, -R12.reuse ;  /* 0x0000001534347c23 */ /* 0x100fe2000800080c */
[----:B------:R-:W-:Y:S01]  /*5100*/  @!P3 FMUL R28, R28, 0.5 ;  /* 0x3f0000001c1cb820 */ /* 0x000fe20000400000 */
[----:B------:R-:W-:Y:S01]  /*5110*/  FMNMX R8, R54, R17, !PT ;  /* 0x0000001136087209 */ /* 0x000fe20007800000 */
[----:B------:R-:W-:Y:S01]  /*5120*/  @!P4 FMUL R29, R29, 0.5 ;  /* 0x3f0000001d1dc820 */ /* 0x000fe20000400000 */
[----:B------:R-:W-:Y:S01]  /*5130*/  FFMA R53, R53, UR21, -R12 ;  /* 0x0000001535357c23 */ /* 0x000fe2000800080c */
[----:B------:R-:W-:Y:S01]  /*5140*/  FMUL R15, R15, UR21 ;  /* 0x000000150f0f7c20 */ /* 0x000fe20008400000 */
[----:B------:R-:W-:Y:S01]  /*5150*/  FMNMX R8, R55, R8, !PT ;  /* 0x0000000837087209 */ /* 0x000fe20007800000 */
[----:B------:R-:W3:Y:S01]  /*5160*/  MUFU.EX2 R28, R28 ;  /* 0x0000001c001c7308 */ /* 0x000ee20000000800 */
[----:B-1----:R-:W-:Y:S01]  /*5170*/  @!P2 FMUL R14, R14, R14 ;  /* 0x0000000e0e0ea220 */ /* 0x002fe20000400000 */
[----:B------:R-:W-:Y:S01]  /*5180*/  @!P5 FMUL R32, R32, 0.5 ;  /* 0x3f0000002020d820 */ /* 0x000fe20000400000 */
[----:B------:R-:W-:Y:S01]  /*5190*/  FSETP.GEU.AND P2, PT, R36, -126, PT ;  /* 0xc2fc00002400780b */ /* 0x000fe20003f4e000 */
[----:B------:R-:W1:Y:S04]  /*51a0*/  SHFL.BFLY PT, R17, R8, 0x1, 0x1f ;  /* 0x0c201f0008117f89 */ /* 0x000e6800000e0000 */
[----:B------:R-:W4:Y:S01]  /*51b0*/  MUFU.EX2 R29, R29 ;  /* 0x0000001d001d7308 */ /* 0x000f220000000800 */
[----:B--2---:R-:W-:Y:S01]  /*51c0*/  @!P6 FMUL R13, R13, R13 ;  /* 0x0000000d0d0de220 */ /* 0x004fe20000400000 */
[----:B------:R-:W-:-:S06]  /*51d0*/  FSETP.GEU.AND P6, PT, R33, -126, PT ;  /* 0xc2fc00002100780b */ /* 0x000fcc0003fce000 */
[----:B------:R-:W2:Y:S01]  /*51e0*/  MUFU.EX2 R32, R32 ;  /* 0x0000002000207308 */ /* 0x000ea20000000800 */
[----:B---3--:R-:W-:Y:S01]  /*51f0*/  @!P3 FMUL R28, R28, R28 ;  /* 0x0000001c1c1cb220 */ /* 0x008fe20000400000 */
[----:B------:R-:W-:Y:S01]  /*5200*/  @!P2 FMUL R36, R36, 0.5 ;  /* 0x3f0000002424a820 */ /* 0x000fe20000400000 */
[----:B------:R-:W-:-:S04]  /*5210*/  FSETP.GEU.AND P3, PT, R37, -126, PT ;  /* 0xc2fc00002500780b */ /* 0x000fc80003f6e000 */
[----:B------:R-:W-:Y:S01]  /*5220*/  @!P6 FMUL R33, R33, 0.5 ;  /* 0x3f0000002121e820 */ /* 0x000fe20000400000 */
[----:B------:R-:W3:Y:S01]  /*5230*/  MUFU.EX2 R36, R36 ;  /* 0x0000002400247308 */ /* 0x000ee20000000800 */
[----:B----4-:R-:W-:Y:S01]  /*5240*/  @!P4 FMUL R29, R29, R29 ;  /* 0x0000001d1d1dc220 */ /* 0x010fe20000400000 */
[----:B------:R-:W-:Y:S02]  /*5250*/  FSETP.GEU.AND P4, PT, R40, -126, PT ;  /* 0xc2fc00002800780b */ /* 0x000fe40003f8e000 */
[----:B-1----:R-:W-:-:S04]  /*5260*/  FMNMX R8, R8, R17, !PT ;  /* 0x0000001108087209 */ /* 0x002fc80007800000 */
[----:B------:R-:W1:Y:S01]  /*5270*/  MUFU.EX2 R33, R33 ;  /* 0x0000002100217308 */ /* 0x000e620000000800 */
[----:B--2---:R-:W-:Y:S01]  /*5280*/  @!P5 FMUL R32, R32, R32 ;  /* 0x000000202020d220 */ /* 0x004fe20000400000 */
[----:B------:R-:W-:Y:S01]  /*5290*/  FSETP.GEU.AND P5, PT, R41, -126, PT ;  /* 0xc2fc00002900780b */ /* 0x000fe20003fae000 */
[----:B------:R-:W2:Y:S01]  /*52a0*/  SHFL.BFLY PT, R19, R8, 0x2, 0x1f ;  /* 0x0c401f0008137f89 */ /* 0x000ea200000e0000 */
[----:B------:R-:W-:-:S03]  /*52b0*/  @!P3 FMUL R37, R37, 0.5 ;  /* 0x3f0000002525b820 */ /* 0x000fc60000400000 */
[----:B------:R-:W-:Y:S01]  /*52c0*/  @!P4 FMUL R40, R40, 0.5 ;  /* 0x3f0000002828c820 */ /* 0x000fe20000400000 */
[----:B---3--:R-:W-:Y:S02]  /*52d0*/  @!P2 FMUL R36, R36, R36 ;  /* 0x000000242424a220 */ /* 0x008fe40000400000 */
[----:B------:R-:W3:Y:S01]  /*52e0*/  MUFU.EX2 R37, R37 ;  /* 0x0000002500257308 */ /* 0x000ee20000000800 */
[----:B------:R-:W-:-:S04]  /*52f0*/  FSETP.GEU.AND P2, PT, R45, -126, PT ;  /* 0xc2fc00002d00780b */ /* 0x000fc80003f4e000 */
[----:B------:R-:W-:Y:S01]  /*5300*/  @!P5 FMUL R41, R41, 0.5 ;  /* 0x3f0000002929d820 */ /* 0x000fe20000400000 */
[----:B-1----:R-:W-:Y:S02]  /*5310*/  @!P6 FMUL R33, R33, R33 ;  /* 0x000000212121e220 */ /* 0x002fe40000400000 */
[----:B------:R-:W1:Y:S01]  /*5320*/  MUFU.EX2 R40, R40 ;  /* 0x0000002800287308 */ /* 0x000e620000000800 */
[----:B------:R-:W-:Y:S02]  /*5330*/  FSETP.GEU.AND P6, PT, R44, -126, PT ;  /* 0xc2fc00002c00780b */ /* 0x000fe40003fce000 */
[----:B------:R-:W-:-:S03]  /*5340*/  F2FP.F16.F32.PACK_AB R80, R33, R32 ;  /* 0x000000202150723e */ /* 0x000fc600000000ff */
[----:B------:R-:W-:Y:S02]  /*5350*/  @!P2 FMUL R45, R45, 0.5 ;  /* 0x3f0000002d2da820 */ /* 0x000fe40000400000 */
[----:B------:R-:W4:Y:S01]  /*5360*/  MUFU.EX2 R41, R41 ;  /* 0x0000002900297308 */ /* 0x000f220000000800 */
[----:B---3--:R-:W-:Y:S01]  /*5370*/  @!P3 FMUL R37, R37, R37 ;  /* 0x000000252525b220 */ /* 0x008fe20000400000 */
[----:B--2---:R-:W-:Y:S02]  /*5380*/  FMNMX R8, R8, R19, !PT ;  /* 0x0000001308087209 */ /* 0x004fe40007800000 */
[----:B------:R-:W-:Y:S02]  /*5390*/  FSETP.GEU.AND P3, PT, R48, -126, PT ;  /* 0xc2fc00003000780b */ /* 0x000fe40003f6e000 */
[----:B------:R-:W-:Y:S01]  /*53a0*/  @!P6 FMUL R44, R44, 0.5 ;  /* 0x3f0000002c2ce820 */ /* 0x000fe20000400000 */
[----:B------:R-:W-:Y:S01]  /*53b0*/  F2FP.F16.F32.PACK_AB R82, R37, R36 ;  /* 0x000000242552723e */ /* 0x000fe200000000ff */
[----:B------:R-:W2:Y:S01]  /*53c0*/  MUFU.EX2 R16, R45 ;  /* 0x0000002d00107308 */ /* 0x000ea20000000800 */
[----:B-1----:R-:W-:Y:S01]  /*53d0*/  @!P4 FMUL R40, R40, R40 ;  /* 0x000000282828c220 */ /* 0x002fe20000400000 */
[----:B------:R-:W-:-:S06]  /*53e0*/  FSETP.GEU.AND P4, PT, R49, -126, PT ;  /* 0xc2fc00003100780b */ /* 0x000fcc0003f8e000 */
[----:B------:R-:W1:Y:S01]  /*53f0*/  MUFU.EX2 R17, R44 ;  /* 0x0000002c00117308 */ /* 0x000e620000000800 */
[----:B----4-:R-:W-:Y:S01]  /*5400*/  @!P5 FMUL R41, R41, R41 ;  /* 0x000000292929d220 */ /* 0x010fe20000400000 */
[----:B------:R-:W-:Y:S01]  /*5410*/  FSETP.NEU.AND P5, PT, R8, -INF , PT ;  /* 0xff8000000800780b */ /* 0x000fe20003fad000 */
[----:B------:R-:W-:Y:S02]  /*5420*/  @!P3 FMUL R48, R48, 0.5 ;  /* 0x3f0000003030b820 */ /* 0x000fe40000400000 */
[----:B------:R-:W-:Y:S01]  /*5430*/  FADD R10, R14, R41 ;  /* 0x000000290e0a7221 */ /* 0x000fe20000000000 */
[----:B------:R-:W-:Y:S01]  /*5440*/  FSEL R20, R8, RZ, P5 ;  /* 0x000000ff08147208 */ /* 0x000fe20002800000 */
[----:B------:R-:W-:Y:S01]  /*5450*/  @!P4 FMUL R49, R49, 0.5 ;  /* 0x3f0000003131c820 */ /* 0x000fe20000400000 */
[----:B------:R-:W3:Y:S01]  /*5460*/  MUFU.EX2 R19, R48 ;  /* 0x0000003000137308 */ /* 0x000ee20000000800 */
[----:B--2---:R-:W-:Y:S01]  /*5470*/  @!P2 FMUL R16, R16, R16 ;  /* 0x000000101010a220 */ /* 0x004fe20000400000 */
[----:B------:R-:W-:Y:S01]  /*5480*/  FSETP.GEU.AND P5, PT, R52, -126, PT ;  /* 0xc2fc00003400780b */ /* 0x000fe20003fae000 */
[C---:B------:R-:W-:Y:S01]  /*5490*/  FMUL R22, R20.reuse, UR21 ;  /* 0x0000001514167c20 */ /* 0x040fe20008400000 */
[----:B------:R-:W-:-:S03]  /*54a0*/  FADD R20, -R20, R11 ;  /* 0x0000000b14147221 */ /* 0x000fc60000000100 */
[--C-:B------:R-:W-:Y:S01]  /*54b0*/  FFMA R26, R26, UR21, -R22.reuse ;  /* 0x000000151a1a7c23 */ /* 0x100fe20008000816 */
[----:B------:R-:W2:Y:S01]  /*54c0*/  MUFU.EX2 R12, R49 ;  /* 0x00000031000c7308 */ /* 0x000ea20000000800 */
[----:B-1----:R-:W-:Y:S01]  /*54d0*/  @!P6 FMUL R17, R17, R17 ;  /* 0x000000111111e220 */ /* 0x002fe20000400000 */
[----:B------:R-:W-:Y:S01]  /*54e0*/  FSETP.GEU.AND P6, PT, R53, -126, PT ;  /* 0xc2fc00003500780b */ /* 0x000fe20003fce000 */
[--C-:B------:R-:W-:Y:S01]  /*54f0*/  FFMA R27, R27, UR21, -R22.reuse ;  /* 0x000000151b1b7c23 */ /* 0x100fe20008000816 */
[----:B------:R-:W-:Y:S01]  /*5500*/  FSETP.GEU.AND P2, PT, R26, -126, PT ;  /* 0xc2fc00001a00780b */ /* 0x000fe20003f4e000 */
[--C-:B------:R-:W-:Y:S01]  /*5510*/  FFMA R30, R30, UR21, -R22.reuse ;  /* 0x000000151e1e7c23 */ /* 0x100fe20008000816 */
[--C-:B------:R-:W-:Y:S01]  /*5520*/  FFMA R31, R31, UR21, -R22.reuse ;  /* 0x000000151f1f7c23 */ /* 0x100fe20008000816 */
[----:B------:R-:W-:Y:S01]  /*5530*/  @!P5 FMUL R52, R52, 0.5 ;  /* 0x3f0000003434d820 */ /* 0x000fe20000400000 */
[--C-:B------:R-:W-:Y:S01]  /*5540*/  FFMA R34, R34, UR21, -R22.reuse ;  /* 0x0000001522227c23 */ /* 0x100fe20008000816 */
[----:B---3--:R-:W-:Y:S01]  /*5550*/  @!P3 FMUL R19, R19, R19 ;  /* 0x000000131313b220 */ /* 0x008fe20000400000 */
[----:B------:R-:W-:Y:S01]  /*5560*/  FSETP.GEU.AND P3, PT, R27, -126, PT ;  /* 0xc2fc00001b00780b */ /* 0x000fe20003f6e000 */
[----:B------:R-:W1:Y:S01]  /*5570*/  MUFU.EX2 R21, R52 ;  /* 0x0000003400157308 */ /* 0x000e620000000800 */
[--C-:B------:R-:W-:Y:S01]  /*5580*/  FFMA R35, R35, UR21, -R22.reuse ;  /* 0x0000001523237c23 */ /* 0x100fe20008000816 */
[--C-:B------:R-:W-:Y:S01]  /*5590*/  FFMA R38, R38, UR21, -R22.reuse ;  /* 0x0000001526267c23 */ /* 0x100fe20008000816 */
[--C-:B------:R-:W-:Y:S01]  /*55a0*/  FFMA R39, R39, UR21, -R22.reuse ;  /* 0x0000001527277c23 */ /* 0x100fe20008000816 */
[----:B------:R-:W-:Y:S01]  /*55b0*/  @!P6 FMUL R53, R53, 0.5 ;  /* 0x3f0000003535e820 */ /* 0x000fe20000400000 */
[--C-:B------:R-:W-:Y:S01]  /*55c0*/  FFMA R42, R42, UR21, -R22.reuse ;  /* 0x000000152a2a7c23 */ /* 0x100fe20008000816 */
[----:B------:R-:W-:Y:S01]  /*55d0*/  @!P2 FMUL R26, R26, 0.5 ;  /* 0x3f0000001a1aa820 */ /* 0x000fe20000400000 */
[----:B--2---:R-:W-:Y:S01]  /*55e0*/  @!P4 FMUL R12, R12, R12 ;  /* 0x0000000c0c0cc220 */ /* 0x004fe20000400000 */
[----:B------:R-:W-:Y:S01]  /*55f0*/  FSETP.GEU.AND P4, PT, R30, -126, PT ;  /* 0xc2fc00001e00780b */ /* 0x000fe20003f8e000 */
[----:B------:R-:W2:Y:S01]  /*5600*/  MUFU.EX2 R18, R53 ;  /* 0x0000003500127308 */ /* 0x000ea20000000800 */
[--C-:B------:R-:W-:Y:S01]  /*5610*/  FFMA R23, R43, UR21, -R22.reuse ;  /* 0x000000152b177c23 */ /* 0x100fe20008000816 */
[--C-:B------:R-:W-:Y:S01]  /*5620*/  FFMA R46, R46, UR21, -R22.reuse ;  /* 0x000000152e2e7c23 */ /* 0x100fe20008000816 */
[----:B------:R-:W-:Y:S01]  /*5630*/  @!P3 FMUL R27, R27, 0.5 ;  /* 0x3f0000001b1bb820 */ /* 0x000fe20000400000 */
[--C-:B------:R-:W-:Y:S01]  /*5640*/  FFMA R47, R47, UR21, -R22.reuse ;  /* 0x000000152f2f7c23 */ /* 0x100fe20008000816 */
[--C-:B------:R-:W-:Y:S01]  /*5650*/  FFMA R50, R50, UR21, -R22.reuse ;  /* 0x0000001532327c23 */ /* 0x100fe20008000816 */
[--C-:B------:R-:W-:Y:S01]  /*5660*/  FFMA R51, R51, UR21, -R22.reuse ;  /* 0x0000001533337c23 */ /* 0x100fe20008000816 */
[--C-:B------:R-:W-:Y:S01]  /*5670*/  FFMA R54, R54, UR21, -R22.reuse ;  /* 0x0000001536367c23 */ /* 0x100fe20008000816 */
[----:B------:R-:W3:Y:S01]  /*5680*/  MUFU.EX2 R26, R26 ;  /* 0x0000001a001a7308 */ /* 0x000ee20000000800 */
[----:B-1----:R-:W-:Y:S01]  /*5690*/  @!P5 FMUL R21, R21, R21 ;  /* 0x000000151515d220 */ /* 0x002fe20000400000 */
[----:B------:R-:W-:Y:S01]  /*56a0*/  FSETP.GEU.AND P5, PT, R31, -126, PT ;  /* 0xc2fc00001f00780b */ /* 0x000fe20003fae000 */
[----:B------:R-:W-:Y:S01]  /*56b0*/  FFMA R22, R55, UR21, -R22 ;  /* 0x0000001537167c23 */ /* 0x000fe20008000816 */
[----:B------:R-:W-:Y:S01]  /*56c0*/  @!P4 FMUL R30, R30, 0.5 ;  /* 0x3f0000001e1ec820 */ /* 0x000fe20000400000 */
[----:B------:R-:W-:-:S03]  /*56d0*/  FADD R11, R33, R12 ;  /* 0x0000000c210b7221 */ /* 0x000fc60000000000 */
[----:B------:R-:W1:Y:S01]  /*56e0*/  MUFU.EX2 R27, R27 ;  /* 0x0000001b001b7308 */ /* 0x000e620000000800 */
[----:B--2---:R-:W-:Y:S01]  /*56f0*/  @!P6 FMUL R18, R18, R18 ;  /* 0x000000121212e220 */ /* 0x004fe20000400000 */
[----:B------:R-:W-:Y:S01]  /*5700*/  FSETP.GEU.AND P6, PT, R34, -126, PT ;  /* 0xc2fc00002200780b */ /* 0x000fe20003fce000 */
[----:B------:R-:W-:Y:S01]  /*5710*/  FADD R24, R10, R11 ;  /* 0x0000000b0a187221 */ /* 0x000fe20000000000 */
[----:B------:R-:W-:Y:S01]  /*5720*/  FADD R10, R13, R40 ;  /* 0x000000280d0a7221 */ /* 0x000fe20000000000 */
[----:B------:R-:W-:Y:S01]  /*5730*/  FADD R25, R37, R18 ;  /* 0x0000001225197221 */ /* 0x000fe20000000000 */
[----:B------:R-:W-:Y:S01]  /*5740*/  FADD R11, R28, R17 ;  /* 0x000000111c0b7221 */ /* 0x000fe20000000000 */
[----:B------:R-:W-:Y:S01]  /*5750*/  @!P5 FMUL R31, R31, 0.5 ;  /* 0x3f0000001f1fd820 */ /* 0x000fe20000400000 */
[----:B------:R-:W2:Y:S01]  /*5760*/  MUFU.EX2 R30, R30 ;  /* 0x0000001e001e7308 */ /* 0x000ea20000000800 */
[----:B---3--:R-:W-:Y:S01]  /*5770*/  @!P2 FMUL R26, R26, R26 ;  /* 0x0000001a1a1aa220 */ /* 0x008fe20000400000 */
[----:B------:R-:W-:-:S05]  /*5780*/  FSETP.GEU.AND P2, PT, R35, -126, PT ;  /* 0xc2fc00002300780b */ /* 0x000fca0003f4e000 */
[----:B------:R-:W-:Y:S01]  /*5790*/  @!P6 FMUL R34, R34, 0.5 ;  /* 0x3f0000002222e820 */ /* 0x000fe20000400000 */
[----:B------:R-:W3:Y:S01]  /*57a0*/  MUFU.EX2 R31, R31 ;  /* 0x0000001f001f7308 */ /* 0x000ee20000000800 */
[----:B-1----:R-:W-:Y:S01]  /*57b0*/  @!P3 FMUL R27, R27, R27 ;  /* 0x0000001b1b1bb220 */ /* 0x002fe20000400000 */
[----:B------:R-:W-:-:S05]  /*57c0*/  FSETP.GEU.AND P3, PT, R38, -126, PT ;  /* 0xc2fc00002600780b */ /* 0x000fca0003f6e000 */
        /* <DEDUP_REMOVED lines=15> */
[----:B------:R-:W-:-:S04]  /*58c0*/  FSETP.GEU.AND P2, PT, R46, -126, PT ;  /* 0xc2fc00002e00780b */ /* 0x000fc80003f4e000 */
[----:B------:R-:W-:Y:S01]  /*58d0*/  F2FP.F16.F32.PACK_AB R81, R35, R34 ;  /* 0x000000222351723e */ /* 0x000fe200000000ff */
[----:B------:R-:W-:Y:S01]  /*58e0*/  @!P6 FMUL R23, R23, 0.5 ;  /* 0x3f0000001717e820 */ /* 0x000fe20000400000 */
[----:B------:R-:W2:Y:S01]  /*58f0*/  MUFU.EX2 R43, R42 ;  /* 0x0000002a002b7308 */ /* 0x000ea20000000800 */
[----:B---3--:R-:W-:Y:S01]  /*5900*/  @!P3 FMUL R38, R38, R38 ;  /* 0x000000262626b220 */ /* 0x008fe20000400000 */
[----:B------:R-:W-:-:S05]  /*5910*/  FSETP.GEU.AND P3, PT, R47, -126, PT ;  /* 0xc2fc00002f00780b */ /* 0x000fca0003f6e000 */
[----:B------:R-:W-:Y:S01]  /*5920*/  @!P2 FMUL R46, R46, 0.5 ;  /* 0x3f0000002e2ea820 */ /* 0x000fe20000400000 */
[----:B------:R3:W4:Y:S01]  /*5930*/  MUFU.EX2 R44, R23 ;  /* 0x00000017002c7308 */ /* 0x0007220000000800 */
[----:B-1----:R-:W-:Y:S01]  /*5940*/  @!P4 FMUL R39, R39, R39 ;  /* 0x000000272727c220 */ /* 0x002fe20000400000 */
[----:B------:R-:W-:-:S04]  /*5950*/  FSETP.GEU.AND P4, PT, R50, -126, PT ;  /* 0xc2fc00003200780b */ /* 0x000fc80003f8e000 */
[----:B------:R-:W-:Y:S01]  /*5960*/  F2FP.F16.F32.PACK_AB R83, R39, R38 ;  /* 0x000000262753723e */ /* 0x000fe200000000ff */
[----:B------:R-:W-:Y:S01]  /*5970*/  @!P3 FMUL R47, R47, 0.5 ;  /* 0x3f0000002f2fb820 */ /* 0x000fe20000400000 */
[----:B------:R-:W1:Y:S01]  /*5980*/  MUFU.EX2 R45, R46 ;  /* 0x0000002e002d7308 */ /* 0x000e620000000800 */
[----:B--2---:R-:W-:Y:S01]  /*5990*/  @!P5 FMUL R43, R43, R43 ;  /* 0x0000002b2b2bd220 */ /* 0x004fe20000400000 */
[----:B------:R-:W-:Y:S01]  /*59a0*/  FSETP.GEU.AND P5, PT, R51, -126, PT ;  /* 0xc2fc00003300780b */ /* 0x000fe20003fae000 */
[----:B---3--:R-:W-:-:S04]  /*59b0*/  FADD R23, R32, R19 ;  /* 0x0000001320177221 */ /* 0x008fc80000000000 */
[----:B------:R-:W-:Y:S01]  /*59c0*/  @!P4 FMUL R50, R50, 0.5 ;  /* 0x3f0000003232c820 */ /* 0x000fe20000400000 */
[----:B------:R-:W2:Y:S01]  /*59d0*/  MUFU.EX2 R42, R47 ;  /* 0x0000002f002a7308 */ /* 0x000ea20000000800 */
[----:B----4-:R-:W-:Y:S01]  /*59e0*/  @!P6 FMUL R44, R44, R44 ;  /* 0x0000002c2c2ce220 */ /* 0x010fe20000400000 */
[----:B------:R-:W-:Y:S01]  /*59f0*/  FSETP.GEU.AND P6, PT, R54, -126, PT ;  /* 0xc2fc00003600780b */ /* 0x000fe20003fce000 */
[----:B------:R-:W-:-:S04]  /*5a00*/  FADD R10, R10, R23 ;  /* 0x000000170a0a7221 */ /* 0x000fc80000000000 */
[----:B------:R-:W-:Y:S01]  /*5a10*/  @!P5 FMUL R51, R51, 0.5 ;  /* 0x3f0000003333d820 */ /* 0x000fe20000400000 */
[----:B------:R3:W4:Y:S01]  /*5a20*/  MUFU.EX2 R49, R50 ;  /* 0x0000003200317308 */ /* 0x0007220000000800 */
[----:B-1----:R-:W-:Y:S01]  /*5a30*/  @!P2 FMUL R45, R45, R45 ;  /* 0x0000002d2d2da220 */ /* 0x002fe20000400000 */
[----:B------:R-:W-:-:S03]  /*5a40*/  FSETP.GEU.AND P2, PT, R22, -126, PT ;  /* 0xc2fc00001600780b */ /* 0x000fc60003f4e000 */
[----:B------:R-:W-:Y:S02]  /*5a50*/  FADD R23, R30, R45 ;  /* 0x0000002d1e177221 */ /* 0x000fe40000000000 */
[----:B------:R-:W-:Y:S01]  /*5a60*/  @!P6 FMUL R54, R54, 0.5 ;  /* 0x3f0000003636e820 */ /* 0x000fe20000400000 */
[----:B------:R1:W5:Y:S01]  /*5a70*/  MUFU.EX2 R46, R51 ;  /* 0x00000033002e7308 */ /* 0x0003620000000800 */
[----:B---3--:R-:W-:Y:S01]  /*5a80*/  FMUL R50, R20, UR21 ;  /* 0x0000001514327c20 */ /* 0x008fe20008400000 */
[----:B--2---:R-:W-:Y:S01]  /*5a90*/  @!P3 FMUL R42, R42, R42 ;  /* 0x0000002a2a2ab220 */ /* 0x004fe20000400000 */
[----:B------:R-:W-:Y:S01]  /*5aa0*/  FSETP.GEU.AND P3, PT, R15, -126, PT ;  /* 0xc2fc00000f00780b */ /* 0x000fe20003f6e000 */
[----:B------:R-:W-:-:S03]  /*5ab0*/  FADD R20, R29, R16 ;  /* 0x000000101d147221 */ /* 0x000fc60000000000 */
[----:B------:R-:W-:Y:S01]  /*5ac0*/  @!P2 FMUL R22, R22, 0.5 ;  /* 0x3f0000001616a820 */ /* 0x000fe20000400000 */
[----:B------:R-:W2:Y:S01]  /*5ad0*/  MUFU.EX2 R47, R54 ;  /* 0x00000036002f7308 */ /* 0x000ea20000000800 */
[----:B----4-:R-:W-:Y:S01]  /*5ae0*/  @!P4 FMUL R49, R49, R49 ;  /* 0x000000313131c220 */ /* 0x010fe20000400000 */
[----:B------:R-:W-:Y:S01]  /*5af0*/  FSETP.GEU.AND P4, PT, R50, -126, PT ;  /* 0xc2fc00003200780b */ /* 0x000fe20003f8e000 */
[----:B------:R-:W-:Y:S01]  /*5b00*/  FADD R25, R20, R25 ;  /* 0x0000001914197221 */ /* 0x000fe20000000000 */
[----:B-1----:R-:W-:Y:S01]  /*5b10*/  FADD R51, R31, R42 ;  /* 0x0000002a1f337221 */ /* 0x002fe20000000000 */
[----:B------:R-:W-:Y:S01]  /*5b20*/  FADD R20, R26, R43 ;  /* 0x0000002b1a147221 */ /* 0x000fe20000000000 */
[----:B------:R-:W-:Y:S01]  /*5b30*/  FADD R53, R34, R49 ;  /* 0x0000003122357221 */ /* 0x000fe20000000000 */
[----:B------:R-:W-:Y:S01]  /*5b40*/  FADD R25, R24, R25 ;  /* 0x0000001918197221 */ /* 0x000fe20000000000 */
[----:B------:R1:W3:Y:S01]  /*5b50*/  MUFU.EX2 R48, R22 ;  /* 0x0000001600307308 */ /* 0x0002e20000000800 */
[----:B------:R-:W-:Y:S01]  /*5b60*/  @!P3 FMUL R15, R15, 0.5 ;  /* 0x3f0000000f0fb820 */ /* 0x000fe20000400000 */
[----:B-----5:R-:W-:Y:S01]  /*5b70*/  @!P5 FMUL R46, R46, R46 ;  /* 0x0000002e2e2ed220 */ /* 0x020fe20000400000 */
[----:B------:R-:W-:Y:S01]  /*5b80*/  FADD R20, R20, R53 ;  /* 0x0000003514147221 */ /* 0x000fe20000000000 */
[----:B------:R-:W-:-:S02]  /*5b90*/  F2FP.F16.F32.PACK_AB R53, R27, R26 ;  /* 0x0000001a1b35723e */ /* 0x000fc400000000ff */
[----:B------:R-:W-:Y:S01]  /*5ba0*/  FADD R55, R35, R46 ;  /* 0x0000002e23377221 */ /* 0x000fe20000000000 */
[----:B------:R-:W-:Y:S01]  /*5bb0*/  @!P4 FMUL R50, R50, 0.5 ;  /* 0x3f0000003232c820 */ /* 0x000fe20000400000 */
[----:B------:R-:W4:Y:S01]  /*5bc0*/  MUFU.EX2 R15, R15 ;  /* 0x0000000f000f7308 */ /* 0x000f220000000800 */
[----:B-1----:R-:W-:Y:S01]  /*5bd0*/  FADD R22, R36, R21 ;  /* 0x0000001524167221 */ /* 0x002fe20000000000 */
[----:B--2---:R-:W-:Y:S01]  /*5be0*/  @!P6 FMUL R47, R47, R47 ;  /* 0x0000002f2f2fe220 */ /* 0x004fe20000400000 */
[----:B------:R-:W-:Y:S02]  /*5bf0*/  F2FP.F16.F32.PACK_AB R24, R41, R40 ;  /* 0x000000282918723e */ /* 0x000fe400000000ff */
[----:B------:R-:W-:Y:S01]  /*5c00*/  FADD R11, R11, R22 ;  /* 0x000000160b0b7221 */ /* 0x000fe20000000000 */
[----:B------:R-:W-:Y:S01]  /*5c10*/  FADD R22, R27, R44 ;  /* 0x0000002c1b167221 */ /* 0x000fe20000000000 */
[----:B------:R-:W-:Y:S01]  /*5c20*/  FADD R52, R38, R47 ;  /* 0x0000002f26347221 */ /* 0x000fe20000000000 */
[----:B------:R-:W1:Y:S01]  /*5c30*/  MUFU.EX2 R50, R50 ;  /* 0x0000003200327308 */ /* 0x000e620000000800 */
[----:B---3--:R-:W-:Y:S01]  /*5c40*/  @!P2 FMUL R48, R48, R48 ;  /* 0x000000303030a220 */ /* 0x008fe20000400000 */
[----:B------:R-:W-:Y:S01]  /*5c50*/  FADD R22, R22, R55 ;  /* 0x0000003716167221 */ /* 0x000fe20000000000 */
[----:B------:R-:W-:Y:S01]  /*5c60*/  FADD R23, R23, R52 ;  /* 0x0000003417177221 */ /* 0x000fe20000000000 */
[----:B------:R-:W-:Y:S01]  /*5c70*/  FADD R10, R10, R11 ;  /* 0x0000000b0a0a7221 */ /* 0x000fe20000000000 */
[----:B------:R-:W-:Y:S01]  /*5c80*/  FADD R54, R39, R48 ;  /* 0x0000003027367221 */ /* 0x000fe20000000000 */
[----:B------:R-:W-:Y:S01]  /*5c90*/  SHF.L.U32 R11, R9, 0x1f, RZ ;  /* 0x0000001f090b7819 */ /* 0x000fe200000006ff */
[----:B------:R-:W-:Y:S01]  /*5ca0*/  FADD R20, R20, R23 ;  /* 0x0000001714147221 */ /* 0x000fe20000000000 */
[----:B------:R-:W-:Y:S01]  /*5cb0*/  FADD R10, R10, R25 ;  /* 0x000000190a0a7221 */ /* 0x000fe20000000000 */
[----:B------:R-:W-:Y:S01]  /*5cc0*/  FADD R51, R51, R54 ;  /* 0x0000003633337221 */ /* 0x000fe20000000000 */
[----:B----4-:R-:W-:Y:S01]  /*5cd0*/  @!P3 FMUL R15, R15, R15 ;  /* 0x0000000f0f0fb220 */ /* 0x010fe20000400000 */
[----:B------:R2:W3:Y:S01]  /*5ce0*/  SYNCS.PHASECHK.TRANS64.TRYWAIT P2, [UR7+0xa800], R11 ;  /* 0x00a8000bff0075a7 */ /* 0x0004e20008040147 */
[----:B------:R-:W-:Y:S01]  /*5cf0*/  F2FP.F16.F32.PACK_AB R27, R42, R45 ;  /* 0x0000002d2a1b723e */ /* 0x000fe200000000ff */
[----:B------:R-:W-:Y:S01]  /*5d00*/  FADD R51, R22, R51 ;  /* 0x0000003316337221 */ /* 0x000fe20000000000 */
[----:B------:R-:W-:Y:S01]  /*5d10*/  F2FP.F16.F32.PACK_AB R25, R44, R43 ;  /* 0x0000002b2c19723e */ /* 0x000fe200000000ff */
[----:B------:R-:W-:Y:S01]  /*5d20*/  FFMA R6, R15, R6, R10 ;  /* 0x000000060f067223 */ /* 0x000fe2000000000a */
[----:B------:R-:W-:Y:S01]  /*5d30*/  F2FP.F16.F32.PACK_AB R45, R46, R49 ;  /* 0x000000312e2d723e */ /* 0x000fe200000000ff */
[----:B------:R-:W-:Y:S01]  /*5d40*/  FADD R51, R20, R51 ;  /* 0x0000003314337221 */ /* 0x000fe20000000000 */
[----:B-1----:R-:W-:Y:S01]  /*5d50*/  @!P4 FMUL R50, R50, R50 ;  /* 0x000000323232c220 */ /* 0x002fe20000400000 */
[-C--:B------:R-:W-:Y:S01]  /*5d60*/  FMUL R72, R72, R15.reuse ;  /* 0x0000000f48487220 */ /* 0x080fe20000400000 */
        /* <DEDUP_REMOVED lines=12> */
[----:B------:R-:W-:Y:S01]  /*5e30*/  F2FP.F16.F32.PACK_AB R52, R14, R13 ;  /* 0x0000000d0e34723e */ /* 0x000fe200000000ff */
[----:B------:R-:W-:Y:S01]  /*5e40*/  FMUL R74, R74, R50 ;  /* 0x000000324a4a7220 */ /* 0x000fe20000400000 */
[----:B------:R-:W-:Y:S01]  /*5e50*/  F2FP.F16.F32.PACK_AB R54, R29, R28 ;  /* 0x0000001c1d36723e */ /* 0x000fe200000000ff */
        /* <DEDUP_REMOVED lines=14> */
[----:B------:R-:W-:Y:S01]  /*5f40*/  F2FP.F16.F32.PACK_AB R46, R18, R21 ;  /* 0x00000015122e723e */ /* 0x000fe200000000ff */
[----:B--23--:R-:W-:Y:S06]  /*5f50*/  @!P0 BRA `(.L_x_39) ;  /* 0x0000000000048947 */ /* 0x00cfec0003800000 */
[----:B------:R-:W-:Y:S01]  /*5f60*/  BPT.TRAP 0x1 ;  /* 0x000000040000795c */ /* 0x000fe20000300000 */
.L_x_39:
[----:B------:R-:W-:Y:S05]  /*5f70*/  @P2 BRA `(.L_x_40) ;  /* 0x0000000000082947 */ /* 0x000fea0003800000 */
[----:B------:R-:W1:Y:S02]  /*5f80*/  SYNCS.PHASECHK.TRANS64.TRYWAIT P2, [UR7+0xa800], R11 ;  /* 0x00a8000bff0075a7 */ /* 0x000e640008040147 */
[----:B-1----:R-:W-:Y:S05]  /*5f90*/  @!P2 BRA `(.L_x_41) ;  /* 0x000000300090a947 */ /* 0x002fea0003800000 */
.L_x_40:
        /* <DEDUP_REMOVED lines=67> */
.L_x_42:
[----:B------:R-:W-:-:S04]  /*63d0*/  ULEA UR7, UR17, UR38, 0x3 ;  /* 0x0000002611077291 */ /* 0x000fc8000f8e183f */
[----:B------:R-:W-:-:S04]  /*63e0*/  UIADD3 UR7, UR7, 0xa828, URZ ;  /* 0x0000a82807077890 */ /* 0x000fc8000fffe03f */
[----:B------:R-:W-:-:S09]  /*63f0*/  UPRMT UR7, URZ, 0x654, UR7 ;  /* 0x000006543f077896 */ /* 0x000fd20008000007 */
[----:B------:R-:W-:Y:S01]  /*6400*/  SYNCS.ARRIVE.TRANS64.RED.A1T0 RZ, [UR7], RZ ;  /* 0x000000ffffff79a7 */ /* 0x000fe20008100407 */
[----:B------:R-:W-:Y:S05]  /*6410*/  @P1 BRA `(.L_x_43) ;  /* 0x0000000000041947 */ /* 0x000fea0003800000 */
[----:B------:R-:W-:Y:S01]  /*6420*/  BPT.TRAP 0x1 ;  /* 0x000000040000795c */ /* 0x000fe20000300000 */
.L_x_43:
[----:B------:R-:W-:-:S04]  /*6430*/  UIADD3 UR17, UR17, 0x1, URZ ;  /* 0x0000000111117890 */ /* 0x000fc8000fffe03f */
[----:B------:R-:W-:-:S04]  /*6440*/  UISETP.NE.AND UP0, UPT, UR17, 0x5, UPT ;  /* 0x000000051100788c */ /* 0x000fc8000bf05270 */
[----:B------:R-:W-:Y:S01]  /*6450*/  USEL UR17, UR17, URZ, UP0 ;  /* 0x0000003f11117287 */ /* 0x000fe20008000000 */
[----:B------:R-:W-:Y:S11]  /*6460*/  @!P0 BRA `(.L_x_44) ;  /* 0x0000000000048947 */ /* 0x000ff60003800000 */
[----:B------:R-:W-:Y:S01]  /*6470*/  BPT.TRAP 0x1 ;  /* 0x000000040000795c */ /* 0x000fe20000300000 */
.L_x_44:
[----:B------:R-:W-:-:S04]  /*6480*/  ULEA UR7, UR17, UR38, 0x3 ;  /* 0x0000002611077291 */ /* 0x000fc8000f8e183f */
[----:B------:R-:W-:-:S04]  /*6490*/  UIADD3 UR7, UR7, 0xa828, URZ ;  /* 0x0000a82807077890 */ /* 0x000fc8000fffe03f */
[----:B------:R-:W-:-:S09]  /*64a0*/  UPRMT UR7, URZ, 0x654, UR7 ;  /* 0x000006543f077896 */ /* 0x000fd20008000007 */
[----:B------:R-:W-:Y:S01]  /*64b0*/  SYNCS.ARRIVE.TRANS64.RED.A1T0 RZ, [UR7], RZ ;  /* 0x000000ffffff79a7 */ /* 0x000fe20008100407 */
[----:B------:R-:W-:Y:S05]  /*64c0*/  @P1 BRA `(.L_x_45) ;  /* 0x0000000000041947 */ /* 0x000fea0003800000 */
[----:B------:R-:W-:Y:S01]  /*64d0*/  BPT.TRAP 0x1 ;  /* 0x000000040000795c */ /* 0x000fe20000300000 */
.L_x_45:
[----:B------:R-:W-:Y:S01]  /*64e0*/  UIADD3 UR6, UR6, 0x1, URZ ;  /* 0x0000000106067890 */ /* 0x000fe2000fffe03f */
[C---:B------:R-:W-:Y:S01]  /*64f0*/  ISETP.GT.AND P2, PT, R3.reuse, 0x1, PT ;  /* 0x000000010300780c */ /* 0x040fe20003f44270 */
[----:B------:R-:W-:Y:S01]  /*6500*/  UIADD3 UR17, UR17, 0x1, URZ ;  /* 0x0000000111117890 */ /* 0x000fe2000fffe03f */
[----:B------:R-:W-:Y:S01]  /*6510*/  VIADD R3, R3, 0xffffffff ;  /* 0xffffffff03037836 */ /* 0x000fe20000000000 */
[----:B------:R-:W-:Y:S01]  /*6520*/  UISETP.NE.AND UP1, UPT, UR6, 0x5, UPT ;  /* 0x000000050600788c */ /* 0x000fe2000bf25270 */
[----:B------:R-:W-:Y:S01]  /*6530*/  IADD3 R5, R5, 0x40, RZ ;  /* 0x0000004005057810 */ /* 0x000fe20007ffe0ff */
[----:B------:R-:W-:Y:S01]  /*6540*/  UISETP.NE.AND UP0, UPT, UR17, 0x5, UPT ;  /* 0x000000051100788c */ /* 0x000fe2000bf05270 */
[----:B-1----:R-:W-:Y:S01]  /*6550*/  IMAD.MOV.U32 R10, RZ, RZ, R4 ;  /* 0x000000ffff0a7224 */ /* 0x002fe200078e0004 */
[----:B------:R-:W-:Y:S01]  /*6560*/  USEL UR7, URZ, 0x1, UP1 ;  /* 0x000000013f077887 */ /* 0x000fe20008800000 */
[----:B------:R-:W-:Y:S01]  /*6570*/  IMAD.MOV.U32 R11, RZ, RZ, R8 ;  /* 0x000000ffff0b7224 */ /* 0x000fe200078e0008 */
[----:B------:R-:W-:-:S02]  /*6580*/  USEL UR17, UR17, URZ, UP0 ;  /* 0x0000003f11117287 */ /* 0x000fc40008000000 */
[----:B------:R-:W-:Y:S02]  /*6590*/  USEL UR20, UR6, URZ, UP1 ;  /* 0x0000003f06147287 */ /* 0x000fe40008800000 */
[----:B------:R-:W-:Y:S01]  /*65a0*/  LOP3.LUT R9, R9, UR7, RZ, 0x3c, !PT ;  /* 0x0000000709097c12 */ /* 0x000fe2000f8e3cff */
[----:B------:R-:W-:Y:S09]  /*65b0*/  @P2 BRA `(.L_x_46) ;  /* 0xffffffe000282947 */ /* 0x000ff2000383ffff */
.L_x_35:
[----:B------:R-:W1:Y:S01]  /*65c0*/  SHFL.BFLY PT, R3, R6, 0x1, 0x1f ;  /* 0x0c201f0006037f89 */ /* 0x000e6200000e0000 */
[----:B------:R-:W-:Y:S01]  /*65d0*/  BSSY B0, `(.L_x_47) ;  /* 0x0000023000007945 */ /* 0x000fe20003800000 */
[----:B------:R-:W-:Y:S01]  /*65e0*/  MOV R9, 0x7f800000 ;  /* 0x7f80000000097802 */ /* 0x000fe20000000f00 */
[----:B------:R-:W-:Y:S01]  /*65f0*/  IMAD.MOV.U32 R10, RZ, RZ, 0x3f800000 ;  /* 0x3f800000ff0a7424 */ /* 0x000fe200078e00ff */
[----:B------:R-:W2:Y:S01]  /*6600*/  SHFL.BFLY PT, R0, R7, 0x1, 0x1f ;  /* 0x0c201f0007007f89 */ /* 0x000ea200000e0000 */
[----:B------:R-:W-:Y:S01]  /*6610*/  MOV R11, 0x7f800000 ;  /* 0x7f800000000b7802 */ /* 0x000fe20000000f00 */
[----:B-1----:R-:W-:Y:S01]  /*6620*/  FADD R3, R3, R6 ;  /* 0x0000000603037221 */ /* 0x002fe20000000000 */
[----:B--2---:R-:W-:-:S04]  /*6630*/  FADD R16, R0, R7 ;  /* 0x0000000700107221 */ /* 0x004fc80000000000 */
[----:B------:R-:W1:Y:S01]  /*6640*/  SHFL.BFLY PT, R2, R3, 0x2, 0x1f ;  /* 0x0c401f0003027f89 */ /* 0x000e6200000e0000 */
[----:B------:R-:W-:-:S03]  /*6650*/  IMAD.MOV.U32 R0, RZ, RZ, 0x3f800000 ;  /* 0x3f800000ff007424 */ /* 0x000fc600078e00ff */
[----:B------:R-:W2:Y:S01]  /*6660*/  SHFL.BFLY PT, R17, R16, 0x2, 0x1f ;  /* 0x0c401f0010117f89 */ /* 0x000ea200000e0000 */
[C---:B-1----:R-:W-:Y:S01]  /*6670*/  FSETP.NE.AND P0, PT, R3.reuse, -R2, PT ;  /* 0x800000020300720b */ /* 0x042fe20003f05000 */
[----:B------:R-:W-:Y:S01]  /*6680*/  FADD R5, R3, R2 ;  /* 0x0000000203057221 */ /* 0x000fe20000000000 */
[----:B--2---:R-:W-:-:S11]  /*6690*/  FADD R6, R16, R17 ;  /* 0x0000001110067221 */ /* 0x004fd60000000000 */
[----:B------:R-:W-:Y:S05]  /*66a0*/  @!P0 BRA `(.L_x_48) ;  /* 0x0000000000548947 */ /* 0x000fea0003800000 */
[----:B------:R-:W-:Y:S01]  /*66b0*/  VIADD R0, R5, 0x1800000 ;  /* 0x0180000005007836 */ /* 0x000fe20000000000 */
[----:B------:R-:W-:Y:S04]  /*66c0*/  BSSY B1, `(.L_x_49) ;  /* 0x000000c000017945 */ /* 0x000fe80003800000 */
[----:B------:R-:W-:-:S04]  /*66d0*/  LOP3.LUT R0, R0, 0x7f800000, RZ, 0xc0, !PT ;  /* 0x7f80000000007812 */ /* 0x000fc800078ec0ff */
[----:B------:R-:W-:-:S13]  /*66e0*/  ISETP.GT.U32.AND P0, PT, R0, 0x1ffffff, PT ;  /* 0x01ffffff0000780c */ /* 0x000fda0003f04070 */
[----:B------:R-:W-:Y:S05]  /*66f0*/  @P0 BRA `(.L_x_50) ;  /* 0x0000000000100947 */ /* 0x000fea0003800000 */
[----:B------:R-:W-:Y:S01]  /*6700*/  IMAD.MOV.U32 R2, RZ, RZ, R5 ;  /* 0x000000ffff027224 */ /* 0x000fe200078e0005 */
[----:B------:R-:W-:-:S07]  /*6710*/  MOV R15, 0x6730 ;  /* 0x00006730000f7802 */ /* 0x000fce0000000f00 */
[----:B------:R-:W-:Y:S05]  /*6720*/  CALL.REL.NOINC `($__internal_0_$__cuda_sm20_rcp_rn_f32_slowpath) ;  /* 0x0000002c00547944 */ /* 0x000fea0003c00000 */
[----:B------:R-:W-:Y:S05]  /*6730*/  BRA `(.L_x_51) ;  /* 0x0000000000107947 */ /* 0x000fea0003800000 */
.L_x_50:
[----:B------:R-:W1:Y:S02]  /*6740*/  MUFU.RCP R0, R5 ;  /* 0x0000000500007308 */ /* 0x000e640000001000 */
[----:B-1----:R-:W-:-:S04]  /*6750*/  FFMA R2, R5, R0, -1 ;  /* 0xbf80000005027423 */ /* 0x002fc80000000000 */
[----:B------:R-:W-:-:S04]  /*6760*/  FADD.FTZ R3, -R2, -RZ ;  /* 0x800000ff02037221 */ /* 0x000fc80000010100 */
[----:B------:R-:W-:-:S07]  /*6770*/  FFMA R0, R0, R3, R0 ;  /* 0x0000000300007223 */ /* 0x000fce0000000000 */
.L_x_51:
[----:B------:R-:W-:Y:S05]  /*6780*/  BSYNC B1 ;  /* 0x0000000000017941 */ /* 0x000fea0003800000 */
.L_x_49:
[----:B------:R-:W-:Y:S01]  /*6790*/  FSETP.GEU.AND P0, PT, |R5|, 1.175494350822287508e-38, PT ;  /* 0x008000000500780b */ /* 0x000fe20003f0e200 */
[----:B------:R-:W-:-:S12]  /*67a0*/  ULDC UR4, c[0x0][0x600] ;  /* 0x0001800000047ab9 */ /* 0x000fd80000000800 */
[----:B------:R-:W-:-:S04]  /*67b0*/  @!P0 FMUL R5, R5, 16777216 ;  /* 0x4b80000005058820 */ /* 0x000fc80000400000 */
[----:B------:R-:W1:Y:S02]  /*67c0*/  MUFU.LG2 R2, R5 ;  /* 0x0000000500027308 */ /* 0x000e640000000c00 */
[----:B-1----:R-:W-:-:S04]  /*67d0*/  @!P0 FADD R2, R2, -24 ;  /* 0xc1c0000002028421 */ /* 0x002fc80000000000 */
[----:B------:R-:W-:-:S04]  /*67e0*/  FMUL R11, R2, 0.69314718246459960938 ;  /* 0x3f317218020b7820 */ /* 0x000fc80000400000 */
[----:B------:R-:W-:-:S07]  /*67f0*/  FFMA R11, R4, UR4, R11 ;  /* 0x00000004040b7c23 */ /* 0x000fce000800000b */
.L_x_48:
[----:B------:R-:W-:Y:S05]  /*6800*/  BSYNC B0 ;  /* 0x0000000000007941 */ /* 0x000fea0003800000 */
.L_x_47:
[----:B------:R-:W-:Y:S01]  /*6810*/  FSETP.NE.AND P0, PT, R16, -R17, PT ;  /* 0x800000111000720b */ /* 0x000fe20003f05000 */
[----:B------:R-:W-:Y:S01]  /*6820*/  ULDC UR4, c[0x0][0x608] ;  /* 0x0001820000047ab9 */ /* 0x000fe20000000800 */
[----:B------:R-:W-:Y:S01]  /*6830*/  BSSY B0, `(.L_x_52) ;  /* 0x0000025000007945 */ /* 0x000fe20003800000 */
[----:B------:R-:W-:-:S04]  /*6840*/  FMUL R0, R0, UR4 ;  /* 0x0000000400007c20 */ /* 0x000fc80008400000 */
        /* <DEDUP_REMOVED lines=12> */
[----:B------:R-:W-:Y:S06]  /*6910*/  @!P0 BRA `(.L_x_53) ;  /* 0x0000000000588947 */ /* 0x000fec0003800000 */
[----:B------:R-:W-:Y:S01]  /*6920*/  IADD3 R0, R6, 0x1800000, RZ ;  /* 0x0180000006007810 */ /* 0x000fe20007ffe0ff */
[----:B------:R-:W-:Y:S03]  /*6930*/  BSSY B1, `(.L_x_54) ;  /* 0x000000d000017945 */ /* 0x000fe60003800000 */
[----:B------:R-:W-:-:S04]  /*6940*/  LOP3.LUT R0, R0, 0x7f800000, RZ, 0xc0, !PT ;  /* 0x7f80000000007812 */ /* 0x000fc800078ec0ff */
[----:B------:R-:W-:-:S13]  /*6950*/  ISETP.GT.U32.AND P0, PT, R0, 0x1ffffff, PT ;  /* 0x01ffffff0000780c */ /* 0x000fda0003f04070 */
[----:B------:R-:W-:Y:S05]  /*6960*/  @P0 BRA `(.L_x_55) ;  /* 0x0000000000140947 */ /* 0x000fea0003800000 */
[----:B------:R-:W-:Y:S01]  /*6970*/  IMAD.MOV.U32 R2, RZ, RZ, R6 ;  /* 0x000000ffff027224 */ /* 0x000fe200078e0006 */
[----:B------:R-:W-:-:S07]  /*6980*/  MOV R15, 0x69a0 ;  /* 0x000069a0000f7802 */ /* 0x000fce0000000f00 */
[----:B------:R-:W-:Y:S05]  /*6990*/  CALL.REL.NOINC `($__internal_0_$__cuda_sm20_rcp_rn_f32_slowpath) ;  /* 0x0000002800b87944 */ /* 0x000fea0003c00000 */
[----:B------:R-:W-:Y:S01]  /*69a0*/  IMAD.MOV.U32 R10, RZ, RZ, R0 ;  /* 0x000000ffff0a7224 */ /* 0x000fe200078e0000 */
[----:B------:R-:W-:Y:S06]  /*69b0*/  BRA `(.L_x_56) ;  /* 0x0000000000107947 */ /* 0x000fec0003800000 */
.L_x_55:
[----:B------:R-:W1:Y:S02]  /*69c0*/  MUFU.RCP R3, R6 ;  /* 0x0000000600037308 */ /* 0x000e640000001000 */
[----:B-1----:R-:W-:-:S04]  /*69d0*/  FFMA R0, R6, R3, -1 ;  /* 0xbf80000006007423 */ /* 0x002fc80000000003 */
[----:B------:R-:W-:-:S04]  /*69e0*/  FADD.FTZ R0, -R0, -RZ ;  /* 0x800000ff00007221 */ /* 0x000fc80000010100 */
[----:B------:R-:W-:-:S07]  /*69f0*/  FFMA R10, R3, R0, R3 ;  /* 0x00000000030a7223 */ /* 0x000fce0000000003 */
.L_x_56:
[----:B------:R-:W-:Y:S05]  /*6a00*/  BSYNC B1 ;  /* 0x0000000000017941 */ /* 0x000fea0003800000 */
.L_x_54:
[----:B------:R-:W-:Y:S01]  /*6a10*/  FSETP.GEU.AND P0, PT, |R6|, 1.175494350822287508e-38, PT ;  /* 0x008000000600780b */ /* 0x000fe20003f0e200 */
[----:B------:R-:W-:-:S12]  /*6a20*/  ULDC UR4, c[0x0][0x600] ;  /* 0x0001800000047ab9 */ /* 0x000fd80000000800 */
[----:B------:R-:W-:-:S04]  /*6a30*/  @!P0 FMUL R6, R6, 16777216 ;  /* 0x4b80000006068820 */ /* 0x000fc80000400000 */
[----:B------:R-:W1:Y:S02]  /*6a40*/  MUFU.LG2 R0, R6 ;  /* 0x0000000600007308 */ /* 0x000e640000000c00 */
[----:B-1----:R-:W-:-:S04]  /*6a50*/  @!P0 FADD R0, R0, -24 ;  /* 0xc1c0000000008421 */ /* 0x002fc80000000000 */
[----:B------:R-:W-:-:S04]  /*6a60*/  FMUL R9, R0, 0.69314718246459960938 ;  /* 0x3f31721800097820 */ /* 0x000fc80000400000 */
[----:B------:R-:W-:-:S07]  /*6a70*/  FFMA R9, R8, UR4, R9 ;  /* 0x0000000408097c23 */ /* 0x000fce0008000009 */
.L_x_53:
[----:B------:R-:W-:Y:S05]  /*6a80*/  BSYNC B0 ;  /* 0x0000000000007941 */ /* 0x000fea0003800000 */
.L_x_52:
[----:B------:R-:W-:Y:S01]  /*6a90*/  UISETP.NE.AND UP0, UPT, UR36, 0x1, UPT ;  /* 0x000000012400788c */ /* 0x000fe2000bf05270 */
[----:B------:R-:W1:Y:S03]  /*6aa0*/  S2R R2, SR_TID.X ;  /* 0x0000000000027919 */ /* 0x000e660000002100 */
[----:B------:R-:W-:-:S06]  /*6ab0*/  USEL UR4, URZ, 0x1, UP0 ;  /* 0x000000013f047887 */ /* 0x000fcc0008000000 */
[----:B------:R-:W-:Y:S01]  /*6ac0*/  MOV R0, UR4 ;  /* 0x0000000400007c02 */ /* 0x000fe20008000f00 */
[----:B------:R-:W-:Y:S02]  /*6ad0*/  ULDC UR4, c[0x0][0x608] ;  /* 0x0001820000047ab9 */ /* 0x000fe40000000800 */
[----:B------:R-:W-:Y:S01]  /*6ae0*/  FMUL R10, R10, UR4 ;  /* 0x000000040a0a7c20 */ /* 0x000fe20008400000 */
[----:B------:R-:W-:-:S04]  /*6af0*/  SHF.L.U32 R0, R0, 0x1f, RZ ;  /* 0x0000001f00007819 */ /* 0x000fc800000006ff */
[----:B------:R-:W2:Y:S01]  /*6b00*/  SYNCS.PHASECHK.TRANS64.TRYWAIT P0, [UR19+0x8], R0 ;  /* 0x00000800ff0075a7 */ /* 0x000ea20008000153 */
[C---:B-1----:R-:W-:Y:S02]  /*6b10*/  LOP3.LUT P1, R18, R2.reuse, 0x3, RZ, 0xc0, !PT ;  /* 0x0000000302127812 */ /* 0x042fe4000782c0ff */
[----:B------:R-:W-:Y:S01]  /*6b20*/  LOP3.LUT R16, R2, 0x7f, RZ, 0xc0, !PT ;  /* 0x0000007f02107812 */ /* 0x000fe200078ec0ff */
[----:B--2---:R-:W-:Y:S10]  /*6b30*/  @!P0 BRA `(.L_x_57) ;  /* 0x0000002400c08947 */ /* 0x004ff40003800000 */
.L_x_109:
[----:B------:R-:W-:Y:S01]  /*6b40*/  ULDC.64 UR10, c[0x0][0x208] ;  /* 0x00008200000a7ab9 */ /* 0x000fe20000000a00 */
[----:B------:R-:W-:Y:S01]  /*6b50*/  BSSY B0, `(.L_x_58) ;  /* 0x0000019000007945 */ /* 0x000fe20003800000 */
[----:B------:R-:W-:-:S03]  /*6b60*/  SHF.R.U32.HI R17, RZ, 0x5, R16 ;  /* 0x00000005ff117819 */ /* 0x000fc60000011610 */
[----:B------:R-:W-:Y:S05]  /*6b70*/  @P1 BRA `(.L_x_59) ;  /* 0x0000000000581947 */ /* 0x000fea0003800000 */
[----:B------:R-:W2:Y:S01]  /*6b80*/  S2UR UR4, SR_CTAID.Y ;  /* 0x00000000000479c3 */ /* 0x000ea20000002600 */
[----:B-1----:R-:W-:Y:S01]  /*6b90*/  SHF.R.U32.HI R0, RZ, 0x2, R2 ;  /* 0x00000002ff007819 */ /* 0x002fe20000011602 */
[----:B------:R-:W-:Y:S01]  /*6ba0*/  IMAD.SHL.U32 R3, R17, 0x10, RZ ;  /* 0x0000001011037824 */ /* 0x000fe200078e00ff */
[----:B------:R-:W-:Y:S02]  /*6bb0*/  USHF.L.U32 UR8, UR37, 0x6, URZ ;  /* 0x0000000625087899 */ /* 0x000fe4000800063f */
[----:B------:R-:W-:Y:S01]  /*6bc0*/  LOP3.LUT R0, R0, 0x7, RZ, 0xc0, !PT ;  /* 0x0000000700007812 */ /* 0x000fe200078ec0ff */
[----:B------:R-:W-:Y:S02]  /*6bd0*/  ULDC.64 UR6, c[0x0][0x688] ;  /* 0x0001a20000067ab9 */ /* 0x000fe40000000a00 */
[----:B------:R-:W1:Y:S01]  /*6be0*/  S2UR UR5, SR_CTAID.Z ;  /* 0x00000000000579c3 */ /* 0x000e620000002700 */
[----:B------:R-:W-:-:S05]  /*6bf0*/  LOP3.LUT R0, R3, 0xfffffff0, R0, 0xe2, !PT ;  /* 0xfffffff003007812 */ /* 0x000fca00078ee200 */
[----:B------:R-:W-:-:S05]  /*6c00*/  VIADD R3, R0, UR8 ;  /* 0x0000000800037c36 */ /* 0x000fca0008000000 */
[----:B------:R-:W-:Y:S01]  /*6c10*/  IADD3 R2, R3, 0x8, RZ ;  /* 0x0000000803027810 */ /* 0x000fe20007ffe0ff */
[----:B--2---:R-:W-:-:S04]  /*6c20*/  UIMAD UR4, UR4, UR6, UR8 ;  /* 0x00000006040472a4 */ /* 0x004fc8000f8e0208 */
[----:B-1----:R-:W-:-:S03]  /*6c30*/  UIMAD UR4, UR5, UR7, UR4 ;  /* 0x00000007050472a4 */ /* 0x002fc6000f8e0204 */
[----:B------:R-:W-:Y:S02]  /*6c40*/  ULDC UR5, c[0x0][0x288] ;  /* 0x0000a20000057ab9 */ /* 0x000fe40000000800 */
[----:B------:R-:W-:Y:S02]  /*6c50*/  ISETP.GE.U32.AND P0, PT, R3, UR5, PT ;  /* 0x0000000503007c0c */ /* 0x000fe4000bf06070 */
[----:B------:R-:W-:Y:S02]  /*6c60*/  IADD3 R0, P2, R0, UR4, RZ ;  /* 0x0000000400007c10 */ /* 0x000fe4000ff5e0ff */
[----:B------:R-:W-:Y:S01]  /*6c70*/  ISETP.GE.U32.AND P1, PT, R2, UR5, PT ;  /* 0x0000000502007c0c */ /* 0x000fe2000bf26070 */
[----:B------:R-:W-:Y:S02]  /*6c80*/  ULDC.64 UR4, c[0x0][0x680] ;  /* 0x0001a00000047ab9 */ /* 0x000fe40000000a00 */
[----:B------:R-:W-:Y:S01]  /*6c90*/  IMAD.X R3, RZ, RZ, RZ, P2 ;  /* 0x000000ffff037224 */ /* 0x000fe200010e06ff */
[----:B------:R-:W-:-:S04]  /*6ca0*/  LEA R2, P2, R0, UR4, 0x2 ;  /* 0x0000000400027c11 */ /* 0x000fc8000f8410ff */
[----:B------:R-:W-:-:S05]  /*6cb0*/  LEA.HI.X R3, R0, UR5, R3, 0x2, P2 ;  /* 0x0000000500037c11 */ /* 0x000fca00090f1403 */
[----:B------:R2:W-:Y:S04]  /*6cc0*/  @!P0 STG.E desc[UR10][R2.64], R11 ;  /* 0x0000000b02008986 */ /* 0x0005e8000c10190a */
[----:B------:R2:W-:Y:S02]  /*6cd0*/  @!P1 STG.E desc[UR10][R2.64+0x20], R9 ;  /* 0x0000200902009986 */ /* 0x0005e4000c10190a */
.L_x_59:
[----:B------:R-:W-:Y:S05]  /*6ce0*/  BSYNC B0 ;  /* 0x0000000000007941 */ /* 0x000fea0003800000 */
.L_x_58:
[----:B------:R-:W-:Y:S01]  /*6cf0*/  ULDC.64 UR4, c[0x0][0x730] ;  /* 0x0001cc0000047ab9 */ /* 0x000fe20000000a00 */
[-C--:B------:R-:W-:Y:S01]  /*6d00*/  FMUL R74, R74, R10.reuse ;  /* 0x0000000a4a4a7220 */ /* 0x080fe20000400000 */
[----:B------:R-:W-:Y:S01]  /*6d10*/  ISETP.NE.U32.AND P0, PT, RZ, UR4, PT ;  /* 0x00000004ff007c0c */ /* 0x000fe2000bf05070 */
[-C--:B------:R-:W-:Y:S01]  /*6d20*/  FMUL R36, R75, R10.reuse ;  /* 0x0000000a4b247220 */ /* 0x080fe20000400000 */
[-C--:B------:R-:W-:Y:S01]  /*6d30*/  FMUL R78, R78, R10.reuse ;  /* 0x0000000a4e4e7220 */ /* 0x080fe20000400000 */
[-C--:B------:R-:W-:Y:S01]  /*6d40*/  FMUL R38, R79, R10.reuse ;  /* 0x0000000a4f267220 */ /* 0x080fe20000400000 */
[----:B------:R-:W-:Y:S01]  /*6d50*/  ISETP.NE.AND.EX P0, PT, RZ, UR5, PT, P0 ;  /* 0x00000005ff007c0c */ /* 0x000fe2000bf05300 */
[-C--:B------:R-:W-:Y:S01]  /*6d60*/  FMUL R66, R66, R10.reuse ;  /* 0x0000000a42427220 */ /* 0x080fe20000400000 */
[-C--:B------:R-:W-:Y:S01]  /*6d70*/  FMUL R40, R67, R10.reuse ;  /* 0x0000000a43287220 */ /* 0x080fe20000400000 */
[-C--:B------:R-:W-:Y:S01]  /*6d80*/  FMUL R70, R70, R10.reuse ;  /* 0x0000000a46467220 */ /* 0x080fe20000400000 */
[-C--:B------:R-:W-:Y:S01]  /*6d90*/  FMUL R42, R71, R10.reuse ;  /* 0x0000000a472a7220 */ /* 0x080fe20000400000 */
[-C--:B------:R-:W-:Y:S01]  /*6da0*/  FMUL R58, R58, R10.reuse ;  /* 0x0000000a3a3a7220 */ /* 0x080fe20000400000 */
[-C--:B------:R-:W-:Y:S01]  /*6db0*/  FMUL R44, R59, R10.reuse ;  /* 0x0000000a3b2c7220 */ /* 0x080fe20000400000 */
[-C--:B------:R-:W-:Y:S01]  /*6dc0*/  FMUL R62, R62, R10.reuse ;  /* 0x0000000a3e3e7220 */ /* 0x080fe20000400000 */
[----:B------:R-:W-:-:S05]  /*6dd0*/  FMUL R46, R63, R10 ;  /* 0x0000000a3f2e7220 */ /* 0x000fca0000400000 */
[----:B------:R-:W-:Y:S05]  /*6de0*/  @P0 BRA `(.L_x_60) ;  /* 0x0000000000200947 */ /* 0x000fea0003800000 */
[----:B------:R-:W-:Y:S02]  /*6df0*/  ULDC.64 UR4, c[0x0][0x728] ;  /* 0x0001ca0000047ab9 */ /* 0x000fe40000000a00 */
[----:B------:R-:W-:-:S04]  /*6e00*/  ISETP.NE.U32.AND P0, PT, RZ, UR4, PT ;  /* 0x00000004ff007c0c */ /* 0x000fc8000bf05070 */
[----:B------:R-:W-:-:S13]  /*6e10*/  ISETP.NE.AND.EX P0, PT, RZ, UR5, PT, P0 ;  /* 0x00000005ff007c0c */ /* 0x000fda000bf05300 */
[----:B------:R-:W-:Y:S05]  /*6e20*/  @!P0 BRA `(.L_x_61) ;  /* 0x00000000000c8947 */ /* 0x000fea0003800000 */
[----:B-12---:R-:W1:Y:S02]  /*6e30*/  LDC.64 R2, c[0x0][0x728] ;  /* 0x0001ca00ff027b82 */ /* 0x006e640000000a00 */
[----:B-1----:R4:W5:Y:S01]  /*6e40*/  LDG.E R2, desc[UR10][R2.64] ;  /* 0x0000000a02027981 */ /* 0x002962000c1e1900 */
[----:B------:R-:W-:Y:S05]  /*6e50*/  BRA `(.L_x_60) ;  /* 0x0000000000047947 */ /* 0x000fea0003800000 */
.L_x_61:
[----:B--2---:R-:W3:Y:S02]  /*6e60*/  LDC R2, c[0x0][0x720] ;  /* 0x0001c800ff027b82 */ /* 0x004ee40000000800 */
.L_x_60:
[----:B-1----:R-:W-:Y:S01]  /*6e70*/  MOV R0, RZ ;  /* 0x000000ff00007202 */ /* 0x002fe20000000f00 */
[----:B---3-5:R-:W-:-:S03]  /*6e80*/  IMAD.MOV.U32 R27, RZ, RZ, R2 ;  /* 0x000000ffff1b7224 */ /* 0x028fc600078e0002 */
[----:B------:R-:W-:-:S13]  /*6e90*/  LOP3.LUT P0, RZ, R0, 0x9f, RZ, 0xc0, !PT ;  /* 0x0000009f00ff7812 */ /* 0x000fda000780c0ff */
[----:B------:R-:W-:Y:S05]  /*6ea0*/  @!P0 BRA `(.L_x_62) ;  /* 0x0000000000408947 */ /* 0x000fea0003800000 */
[----:B------:R-:W-:Y:S01]  /*6eb0*/  MOV R0, 0x0 ;  /* 0x0000000000007802 */ /* 0x000fe20000000f00 */
[----:B------:R-:W-:Y:S01]  /*6ec0*/  ULDC.64 UR4, c[0x4][0x70] ;  /* 0x01001c0000047ab9 */ /* 0x000fe20000000a00 */
[----:B------:R-:W-:Y:S01]  /*6ed0*/  ULDC.64 UR6, c[0x4][0x8] ;  /* 0x0100020000067ab9 */ /* 0x000fe20000000a00 */
[----:B------:R-:W-:Y:S01]  /*6ee0*/  MOV R4, UR4 ;  /* 0x0000000400047c02 */ /* 0x000fe20008000f00 */
[----:B--2-4-:R1:W2:Y:S01]  /*6ef0*/  LDC.64 R2, c[0x4][R0] ;  /* 0x0100000000027b82 */ /* 0x0142a20000000a00 */
[----:B------:R-:W-:Y:S01]  /*6f00*/  IMAD.U32 R5, RZ, RZ, UR5 ;  /* 0x00000005ff057e24 */ /* 0x000fe2000f8e00ff */
[----:B------:R-:W-:Y:S01]  /*6f10*/  ULDC.64 UR4, c[0x4][0x78] ;  /* 0x01001e0000047ab9 */ /* 0x000fe20000000a00 */
[----:B------:R-:W-:Y:S01]  /*6f20*/  IMAD.U32 R10, RZ, RZ, UR6 ;  /* 0x00000006ff0a7e24 */ /* 0x000fe2000f8e00ff */
[----:B------:R-:W-:Y:S01]  /*6f30*/  MOV R7, UR5 ;  /* 0x0000000500077c02 */ /* 0x000fe20008000f00 */
[----:B------:R-:W-:Y:S01]  /*6f40*/  IMAD.U32 R6, RZ, RZ, UR4 ;  /* 0x00000004ff067e24 */ /* 0x000fe2000f8e00ff */
[----:B------:R-:W-:Y:S01]  /*6f50*/  MOV R8, 0x70 ;  /* 0x0000007000087802 */ /* 0x000fe20000000f00 */
[----:B------:R-:W-:-:S02]  /*6f60*/  IMAD.U32 R11, RZ, RZ, UR7 ;  /* 0x00000007ff0b7e24 */ /* 0x000fc4000f8e00ff */
[----:B------:R-:W-:Y:S02]  /*6f70*/  IMAD.MOV.U32 R12, RZ, RZ, 0x1 ;  /* 0x00000001ff0c7424 */ /* 0x000fe400078e00ff */
[----:B-1----:R-:W-:-:S07]  /*6f80*/  IMAD.MOV.U32 R13, RZ, RZ, RZ ;  /* 0x000000ffff0d7224 */ /* 0x002fce00078e00ff */
[----:B------:R-:W-:-:S07]  /*6f90*/  LEPC R20, `(.L_x_62) ;  /* 0x000000001014794e */ /* 0x000fce0000000000 */
[----:B--2---:R-:W-:Y:S05]  /*6fa0*/  CALL.ABS.NOINC R2 ;  /* 0x0000000002007343 */ /* 0x004fea0003c00000 */
.L_x_62:
[----:B------:R-:W-:Y:S01]  /*6fb0*/  MOV R19, UR38 ;  /* 0x0000002600137c02 */ /* 0x000fe20008000f00 */
[----:B------:R-:W-:-:S04]  /*6fc0*/  IMAD.U32 R0, RZ, RZ, UR36 ;  /* 0x00000024ff007e24 */ /* 0x000fc8000f8e00ff */
[----:B------:R-:W-:-:S04]  /*6fd0*/  IMAD R19, R0, 0x1100, R19 ;  /* 0x0000110000137824 */ /* 0x000fc800078e0213 */
[----:B------:R-:W-:-:S05]  /*6fe0*/  VIADD R22, R19, 0xffffef00 ;  /* 0xffffef0013167836 */ /* 0x000fca0000000000 */
        /* <DEDUP_REMOVED lines=18> */
.L_x_63:
[----:B------:R-:W1:Y:S01]  /*7110*/  S2R R5, SR_TID.X ;  /* 0x0000000000057919 */ /* 0x000e620000002100 */
[----:B------:R-:W-:Y:S01]  /*7120*/  ULDC.64 UR4, c[0x0][0x730] ;  /* 0x0001cc0000047ab9 */ /* 0x000fe20000000a00 */
[----:B------:R-:W-:Y:S01]  /*7130*/  IADD3 R16, R16, 0x1f, RZ ;  /* 0x0000001f10107810 */ /* 0x000fe20007ffe0ff */
[----:B------:R-:W-:Y:S01]  /*7140*/  IMAD R17, R17, 0x10, R18 ;  /* 0x0000001011117824 */ /* 0x000fe200078e0212 */
[----:B------:R-:W-:-:S04]  /*7150*/  ISETP.NE.U32.AND P0, PT, RZ, UR4, PT ;  /* 0x00000004ff007c0c */ /* 0x000fc8000bf05070 */
[----:B------:R-:W-:-:S13]  /*7160*/  ISETP.NE.AND.EX P0, PT, RZ, UR5, PT, P0 ;  /* 0x00000005ff007c0c */ /* 0x000fda000bf05300 */
[----:B------:R-:W3:Y:S01]  /*7170*/  @P0 LDC R27, c[0x0][0x720] ;  /* 0x0001c800ff1b0b82 */ /* 0x000ee20000000800 */
[----:B------:R-:W-:Y:S02]  /*7180*/  ISETP.GT.U32.AND P0, PT, R16, 0x3e, PT ;  /* 0x0000003e1000780c */ /* 0x000fe40003f04070 */
[----:B-1----:R-:W-:Y:S02]  /*7190*/  SHF.L.U32 R0, R5, 0x4, RZ ;  /* 0x0000000405007819 */ /* 0x002fe400000006ff */
[----:B--2---:R-:W-:Y:S02]  /*71a0*/  SHF.R.U32.HI R2, RZ, 0x1, R5 ;  /* 0x00000001ff027819 */ /* 0x004fe40000011605 */
[C---:B----4-:R-:W-:Y:S02]  /*71b0*/  LOP3.LUT R3, R0.reuse, 0x40, RZ, 0xc0, !PT ;  /* 0x0000004000037812 */ /* 0x050fe400078ec0ff */
[----:B------:R-:W-:Y:S02]  /*71c0*/  LOP3.LUT R0, R0, 0x80, RZ, 0xc0, !PT ;  /* 0x0000008000007812 */ /* 0x000fe400078ec0ff */
[----:B------:R-:W-:Y:S01]  /*71d0*/  LOP3.LUT R4, R3, 0x8, R2, 0xf8, !PT ;  /* 0x0000000803047812 */ /* 0x000fe200078ef802 */
[----:B------:R-:W-:-:S02]  /*71e0*/  IMAD.SHL.U32 R3, R5, 0x2, RZ ;  /* 0x0000000205037824 */ /* 0x000fc400078e00ff */
[----:B------:R-:W-:Y:S02]  /*71f0*/  IMAD.U32 R2, R17, 0x10, R0 ;  /* 0x0000001011027824 */ /* 0x000fe400078e0000 */
[-C--:B---3--:R-:W-:Y:S01]  /*7200*/  FMUL R0, R72, R27.reuse ;  /* 0x0000001b48007220 */ /* 0x088fe20000400000 */
[----:B------:R-:W-:Y:S01]  /*7210*/  LOP3.LUT R3, R4, 0x8, R3, 0x78, !PT ;  /* 0x0000000804037812 */ /* 0x000fe200078e7803 */
[-C--:B------:R-:W-:Y:S01]  /*7220*/  FMUL R5, R36, R27.reuse ;  /* 0x0000001b24057220 */ /* 0x080fe20000400000 */
[-C--:B------:R-:W-:Y:S01]  /*7230*/  FMUL R4, R76, R27.reuse ;  /* 0x0000001b4c047220 */ /* 0x080fe20000400000 */
[-C--:B------:R-:W-:Y:S01]  /*7240*/  FMUL R7, R26, R27.reuse ;  /* 0x0000001b1a077220 */ /* 0x080fe20000400000 */
[-C--:B------:R-:W-:Y:S01]  /*7250*/  FMUL R6, R78, R27.reuse ;  /* 0x0000001b4e067220 */ /* 0x080fe20000400000 */
[----:B------:R-:W-:Y:S02]  /*7260*/  IMAD.IADD R8, R2, 0x1, R3 ;  /* 0x0000000102087824 */ /* 0x000fe400078e0203 */
        /* <DEDUP_REMOVED lines=23> */
[----:B------:R-:W-:Y:S06]  /*73e0*/  @P0 BRA `(.L_x_64) ;  /* 0x0000000000040947 */ /* 0x000fec0003800000 */
[----:B------:R-:W-:-:S04]  /*73f0*/  DEPBAR.LE SB0, 0x1 ;  /* 0x000080400000791a */ /* 0x000fc80000000000 */
.L_x_64:
[----:B------:R-:W-:Y:S05]  /*7400*/  WARPSYNC.ALL ;  /* 0x0000000000007948 */ /* 0x000fea0003800000 */
[----:B------:R-:W-:Y:S01]  /*7410*/  BAR.SYNC.DEFER_BLOCKING 0x1, 0x80 ;  /* 0x0042000000007b1d */ /* 0x000fe20000010000 */
[C---:B------:R-:W-:Y:S01]  /*7420*/  LEA R22, R8.reuse, R22, 0x1 ;  /* 0x0000001608167211 */ /* 0x040fe200078e08ff */
[----:B------:R-:W-:Y:S01]  /*7430*/  IMAD R8, R8, 0x2, R19 ;  /* 0x0000000208087824 */ /* 0x000fe200078e0213 */
[----:B------:R-:W-:Y:S02]  /*7440*/  F2FP.F16.F32.PACK_AB R4, R10, R11 ;  /* 0x0000000b0a04723e */ /* 0x000fe400000000ff */
[----:B------:R-:W-:Y:S01]  /*7450*/  F2FP.F16.F32.PACK_AB R5, R12, R13 ;  /* 0x0000000d0c05723e */ /* 0x000fe200000000ff */
[----:B------:R-:W-:Y:S01]  /*7460*/  BSSY B0, `(.L_x_65) ;  /* 0x0000018000007945 */ /* 0x000fe20003800000 */
[----:B------:R-:W-:-:S02]  /*7470*/  F2FP.F16.F32.PACK_AB R6, R14, R15 ;  /* 0x0000000f0e06723e */ /* 0x000fc400000000ff */
[----:B------:R-:W-:Y:S01]  /*7480*/  F2FP.F16.F32.PACK_AB R7, R16, R17 ;  /* 0x000000111007723e */ /* 0x000fe200000000ff */
[----:B------:R1:W-:Y:S01]  /*7490*/  STSM.16.M88.4 [R8+-0x1100], R28 ;  /* 0xffef001c08007844 */ /* 0x0003e20000000200 */
[----:B------:R-:W-:Y:S01]  /*74a0*/  @!PT LDS RZ, [RZ] ;  /* 0x00000000fffff984 */ /* 0x000fe20000000800 */
[----:B------:R-:W-:Y:S01]  /*74b0*/  @!PT LDS RZ, [RZ] ;  /* 0x00000000fffff984 */ /* 0x000fe20000000800 */
[----:B------:R-:W-:Y:S01]  /*74c0*/  @!PT LDS RZ, [RZ] ;  /* 0x00000000fffff984 */ /* 0x000fe20000000800 */
[----:B------:R-:W-:Y:S01]  /*74d0*/  @!PT LDS RZ, [RZ] ;  /* 0x00000000fffff984 */ /* 0x000fe20000000800 */
[----:B------:R2:W-:Y:S06]  /*74e0*/  MEMBAR.ALL.CTA ;  /* 0x0000000000007992 */ /* 0x0005ec0000008000 */
[----:B--2---:R-:W2:Y:S02]  /*74f0*/  FENCE.VIEW.ASYNC.S ;  /* 0x00000000000073c6 */ /* 0x004ea40000000000 */
[----:B--2---:R-:W-:Y:S06]  /*7500*/  BAR.SYNC.DEFER_BLOCKING 0x1, 0x80 ;  /* 0x0042000000007b1d */ /* 0x004fec0000010000 */
[----:B------:R-:W-:Y:S05]  /*7510*/  @P0 BRA `(.L_x_66) ;  /* 0x0000000000300947 */ /* 0x000fea0003800000 */
[----:B------:R-:W-:Y:S01]  /*7520*/  S2UR UR12, SR_CTAID.Z ;  /* 0x00000000000c79c3 */ /* 0x000fe20000002700 */
[----:B------:R-:W-:Y:S01]  /*7530*/  R2UR UR8, R19 ;  /* 0x00000000130872ca */ /* 0x000fe200000e0000 */
[----:B------:R-:W-:Y:S01]  /*7540*/  ULDC.64 UR4, c[0x0][0x198] ;  /* 0x0000660000047ab9 */ /* 0x000fe20000000a00 */
[----:B------:R-:W-:Y:S02]  /*7550*/  USHF.L.U32 UR10, UR37, 0x6, URZ ;  /* 0x00000006250a7899 */ /* 0x000fe4000800063f */
[----:B------:R-:W-:Y:S01]  /*7560*/  UIADD3 UR4, UP0, UR4, 0x670, URZ ;  /* 0x0000067004047890 */ /* 0x000fe2000ff1e03f */
[----:B------:R-:W-:Y:S02]  /*7570*/  UMOV UR9, URZ ;  /* 0x0000003f00097c82 */ /* 0x000fe40008000000 */
[----:B------:R-:W2:Y:S01]  /*7580*/  S2UR UR11, SR_CTAID.Y ;  /* 0x00000000000b79c3 */ /* 0x000ea20000002600 */
[----:B------:R-:W-:-:S05]  /*7590*/  UIADD3.X UR5, URZ, UR5, URZ, UP0, !UPT ;  /* 0x000000053f057290 */ /* 0x000fca00087fe43f */
[----:B------:R-:W-:-:S09]  /*75a0*/  UIADD3 UR8, UR8, -0x1100, URZ ;  /* 0xffffef0008087890 */ /* 0x000fd2000fffe03f */
[----:B--2---:R2:W-:Y:S01]  /*75b0*/  UTMASTG.4D [UR8], [UR4] ;  /* 0x00000008040073b5 */ /* 0x0045e20008018000 */
[----:B------:R0:W-:Y:S01]  /*75c0*/  UTMACMDFLUSH ;  /* 0x00000000000079b7 */ /* 0x0001e20000000000 */
[----:B--2---:R-:W-:-:S04]  /*75d0*/  DEPBAR.LE SB0, 0x1 ;  /* 0x000080400000791a */ /* 0x004fc80000000000 */
.L_x_66:
[----:B------:R-:W-:Y:S05]  /*75e0*/  BSYNC B0 ;  /* 0x0000000000007941 */ /* 0x000fea0003800000 */
.L_x_65:
[----:B------:R-:W-:Y:S01]  /*75f0*/  BAR.SYNC.DEFER_BLOCKING 0x1, 0x80 ;  /* 0x0042000000007b1d */ /* 0x000fe20000010000 */
[----:B-1----:R-:W-:Y:S02]  /*7600*/  F2FP.F16.F32.PACK_AB R8, R18, R21 ;  /* 0x000000151208723e */ /* 0x002fe400000000ff */
[----:B------:R-:W-:Y:S02]  /*7610*/  F2FP.F16.F32.PACK_AB R9, R20, R23 ;  /* 0x000000171409723e */ /* 0x000fe400000000ff */
[----:B------:R-:W-:Y:S01]  /*7620*/  F2FP.F16.F32.PACK_AB R10, R24, R25 ;  /* 0x00000019180a723e */ /* 0x000fe200000000ff */
[----:B------:R-:W-:Y:S01]  /*7630*/  BSSY B0, `(.L_x_67) ;  /* 0x0000017000007945 */ /* 0x000fe20003800000 */
[----:B------:R-:W-:Y:S01]  /*7640*/  F2FP.F16.F32.PACK_AB R11, R26, R27 ;  /* 0x0000001b1a0b723e */ /* 0x000fe200000000ff */
[----:B------:R1:W-:Y:S01]  /*7650*/  STSM.16.M88.4 [R22+0x800], R4 ;  /* 0x0008000416007844 */ /* 0x0003e20000000200 */
        /* <DEDUP_REMOVED lines=13> */
[----:B------:R-:W-:Y:S02]  /*7730*/  UMOV UR9, 0x10 ;  /* 0x0000001000097882 */ /* 0x000fe40000000000 */
[----:B------:R-:W2:Y:S01]  /*7740*/  S2UR UR11, SR_CTAID.Y ;  /* 0x00000000000b79c3 */ /* 0x000ea20000002600 */
[----:B------:R-:W-:-:S05]  /*7750*/  UIADD3.X UR5, URZ, UR5, URZ, UP0, !UPT ;  /* 0x000000053f057290 */ /* 0x000fca00087fe43f */
[----:B------:R-:W-:-:S09]  /*7760*/  UIADD3 UR8, UR8, -0x900, URZ ;  /* 0xfffff70008087890 */ /* 0x000fd2000fffe03f */
[----:B--2---:R2:W-:Y:S01]  /*7770*/  UTMASTG.4D [UR8], [UR4] ;  /* 0x00000008040073b5 */ /* 0x0045e20008018000 */
[----:B------:R0:W-:Y:S01]  /*7780*/  UTMACMDFLUSH ;  /* 0x00000000000079b7 */ /* 0x0001e20000000000 */
[----:B--2---:R-:W-:-:S04]  /*7790*/  DEPBAR.LE SB0, 0x1 ;  /* 0x000080400000791a */ /* 0x004fc80000000000 */
.L_x_68:
[----:B------:R-:W-:Y:S05]  /*77a0*/  BSYNC B0 ;  /* 0x0000000000007941 */ /* 0x000fea0003800000 */
.L_x_67:
[----:B------:R-:W-:Y:S06]  /*77b0*/  BAR.SYNC.DEFER_BLOCKING 0x1, 0x80 ;  /* 0x0042000000007b1d */ /* 0x000fec0000010000 */
[----:B------:R-:W-:Y:S01]  /*77c0*/  BSSY B0, `(.L_x_69) ;  /* 0x0000015000007945 */ /* 0x000fe20003800000 */
[----:B------:R2:W-:Y:S01]  /*77d0*/  STSM.16.M88.4 [R22], R8 ;  /* 0x0000000816007844 */ /* 0x0005e20000000200 */
[----:B------:R-:W-:Y:S01]  /*77e0*/  @!PT LDS RZ, [RZ] ;  /* 0x00000000fffff984 */ /* 0x000fe20000000800 */
[----:B------:R-:W-:Y:S01]  /*77f0*/  @!PT LDS RZ, [RZ] ;  /* 0x00000000fffff984 */ /* 0x000fe20000000800 */
[----:B------:R-:W-:Y:S01]  /*7800*/  @!PT LDS RZ, [RZ] ;  /* 0x00000000fffff984 */ /* 0x000fe20000000800 */
[----:B------:R-:W-:Y:S01]  /*7810*/  @!PT LDS RZ, [RZ] ;  /* 0x00000000fffff984 */ /* 0x000fe20000000800 */
[----:B------:R3:W-:Y:S06]  /*7820*/  MEMBAR.ALL.CTA ;  /* 0x0000000000007992 */ /* 0x0007ec0000008000 */
[----:B---3--:R-:W3:Y:S02]  /*7830*/  FENCE.VIEW.ASYNC.S ;  /* 0x00000000000073c6 */ /* 0x008ee40000000000 */
[----:B---3--:R-:W-:Y:S06]  /*7840*/  BAR.SYNC.DEFER_BLOCKING 0x1, 0x80 ;  /* 0x0042000000007b1d */ /* 0x008fec0000010000 */
[----:B------:R-:W-:Y:S05]  /*7850*/  @P0 BRA `(.L_x_70) ;  /* 0x00000000002c0947 */ /* 0x000fea0003800000 */
[----:B------:R-:W-:Y:S01]  /*7860*/  S2UR UR12, SR_CTAID.Z ;  /* 0x00000000000c79c3 */ /* 0x000fe20000002700 */
[----:B------:R-:W-:Y:S01]  /*7870*/  R2UR UR8, R19 ;  /* 0x00000000130872ca */ /* 0x000fe200000e0000 */
[----:B------:R-:W-:Y:S01]  /*7880*/  ULDC.64 UR4, c[0x0][0x198] ;  /* 0x0000660000047ab9 */ /* 0x000fe20000000a00 */
[----:B------:R-:W-:Y:S02]  /*7890*/  USHF.L.U32 UR10, UR37, 0x6, URZ ;  /* 0x00000006250a7899 */ /* 0x000fe4000800063f */
[----:B------:R-:W-:Y:S01]  /*78a0*/  UIADD3 UR4, UP0, UR4, 0x670, URZ ;  /* 0x0000067004047890 */ /* 0x000fe2000ff1e03f */
[----:B------:R-:W-:Y:S02]  /*78b0*/  UMOV UR9, 0x20 ;  /* 0x0000002000097882 */ /* 0x000fe40000000000 */
[----:B------:R-:W3:Y:S01]  /*78c0*/  S2UR UR11, SR_CTAID.Y ;  /* 0x00000000000b79c3 */ /* 0x000ee20000002600 */
[----:B------:R-:W-:-:S05]  /*78d0*/  UIADD3.X UR5, URZ, UR5, URZ, UP0, !UPT ;  /* 0x000000053f057290 */ /* 0x000fca00087fe43f */
[----:B------:R-:W-:-:S09]  /*78e0*/  UIADD3 UR8, UR8, -0x1100, URZ ;  /* 0xffffef0008087890 */ /* 0x000fd2000fffe03f */
[----:B---3--:R3:W-:Y:S02]  /*78f0*/  UTMASTG.4D [UR8], [UR4] ;  /* 0x00000008040073b5 */ /* 0x0087e40008018000 */
[----:B---3--:R0:W-:Y:S02]  /*7900*/  UTMACMDFLUSH ;  /* 0x00000000000079b7 */ /* 0x0081e40000000000 */
.L_x_70:
[----:B------:R-:W-:Y:S05]  /*7910*/  BSYNC B0 ;  /* 0x0000000000007941 */ /* 0x000fea0003800000 */
.L_x_69:
[----:B------:R-:W-:Y:S01]  /*7920*/  UIADD3 UR36, UR36, -0x1, URZ ;  /* 0xffffffff24247890 */ /* 0x000fe2000fffe03f */
[----:B------:R-:W-:-:S04]  /*7930*/  DEPBAR.LE SB0, 0x0 ;  /* 0x000080000000791a */ /* 0x000fc80000000000 */
[----:B------:R-:W-:-:S04]  /*7940*/  USHF.L.U32 UR4, UR36, 0x3, URZ ;  /* 0x0000000324047899 */ /* 0x000fc8000800063f */
[----:B------:R-:W-:-:S04]  /*7950*/  ULOP3.LUT UR4, UR4, 0x8, URZ, 0xe2, !UPT ;  /* 0x0000000804047892 */ /* 0x000fc8000f8ee23f */
[----:B------:R-:W-:-:S06]  /*7960*/  ULOP3.LUT UR4, UR4, 0x18, URZ, 0x3c, !UPT ;  /* 0x0000001804047892 */ /* 0x000fcc000f8e3c3f */
[----:B------:R-:W-:-:S04]  /*7970*/  IMAD.U32 R0, RZ, RZ, UR4 ;  /* 0x00000004ff007e24 */ /* 0x000fc8000f8e00ff */
[----:B------:R-:W-:Y:S01]  /*7980*/  SYNCS.ARRIVE.TRANS64.A1T0 RZ, [R0+UR38+0xa890], RZ ;  /* 0x00a890ff00ff79a7 */ /* 0x000fe20008100026 */
[----:B------:R-:W-:Y:S05]  /*7990*/  EXIT ;  /* 0x000000000000794d */ /* 0x000fea0003800000 */
.L_x_6:
[----:B------:R-:W-:-:S08]  /*79a0*/  UISETP.NE.AND UP0, UPT, UR4, 0x1, UPT ;  /* 0x000000010400788c */ /* 0x000fd0000bf05270 */
[----:B------:R-:W1:-:S00]  /*79b0*/  USETMAXREG.DEALLOC.CTAPOOL 0x18 ;  /* 0x00000018000079c8 */ /* 0x000e4000080e0500 */
[----:B------:R-:W-:-:S13]  /*79c0*/  PLOP3.LUT P0, PT, PT, PT, UP0, 0x80, 0x0 ;  /* 0x000000000000781c */ /* 0x000fda0003f0f008 */
[----:B------:R-:W-:Y:S05]  /*79d0*/  @P0 EXIT ;  /* 0x000000000000094d */ /* 0x000fea0003800000 */
[----:B------:R-:W2:Y:S01]  /*79e0*/  S2UR UR11, SR_CTAID.X ;  /* 0x00000000000b79c3 */ /* 0x000ea20000002500 */
[----:B------:R-:W-:Y:S01]  /*79f0*/  ULDC UR4, c[0x0][0x28c] ;  /* 0x0000a30000047ab9 */ /* 0x000fe20000000800 */
[----:B------:R-:W-:Y:S01]  /*7a00*/  ELECT P3, URZ, PT ;  /* 0x00000000003f782f */ /* 0x000fe20003860000 */
[----:B------:R-:W-:Y:S01]  /*7a10*/  BSSY B0, `(.L_x_71) ;  /* 0x000003c000007945 */ /* 0x000fe20003800000 */
[----:B------:R-:W-:Y:S01]  /*7a20*/  UIADD3 UR6, UR4, 0x3f, URZ ;  /* 0x0000003f04067890 */ /* 0x000fe2000fffe03f */
[----:B-1----:R-:W-:Y:S02]  /*7a30*/  CS2R R2, SRZ ;  /* 0x0000000000027805 */ /* 0x002fe4000001ff00 */
[----:B------:R-:W-:Y:S01]  /*7a40*/  MOV R7, RZ ;  /* 0x000000ff00077202 */ /* 0x000fe20000000f00 */
[----:B------:R-:W-:Y:S01]  /*7a50*/  USHF.R.S32.HI UR7, URZ, 0x1f, UR6 ;  /* 0x0000001f3f077899 */ /* 0x000fe20008011406 */
[----:B------:R-:W1:Y:S03]  /*7a60*/  S2UR UR36, SR_CTAID.Y ;  /* 0x00000000002479c3 */ /* 0x000e660000002600 */
[----:B------:R-:W-:-:S04]  /*7a70*/  ULEA.HI UR7, UR7, UR6, URZ, 0x6 ;  /* 0x0000000607077291 */ /* 0x000fc8000f8f303f */
[----:B------:R-:W-:Y:S01]  /*7a80*/  USHF.R.S32.HI UR7, URZ, 0x6, UR7 ;  /* 0x000000063f077899 */ /* 0x000fe20008011407 */
[----:B------:R-:W3:Y:S01]  /*7a90*/  S2UR UR37, SR_CTAID.Z ;  /* 0x00000000002579c3 */ /* 0x000ee20000002700 */
[----:B--2---:R-:W-:-:S04]  /*7aa0*/  USHF.L.U32 UR11, UR11, 0x7, URZ ;  /* 0x000000070b0b7899 */ /* 0x004fc8000800063f */
[----:B------:R-:W-:-:S04]  /*7ab0*/  UIADD3 UR4, UR11, 0xbf, URZ ;  /* 0x000000bf0b047890 */ /* 0x000fc8000fffe03f */
[----:B------:R-:W-:-:S04]  /*7ac0*/  USHF.R.U32.HI UR4, URZ, 0x6, UR4 ;  /* 0x000000063f047899 */ /* 0x000fc80008011604 */
[----:B------:R-:W-:-:S04]  /*7ad0*/  UISETP.LT.AND UP0, UPT, UR4, UR7, UPT ;  /* 0x000000070400728c */ /* 0x000fc8000bf01270 */
[----:B------:R-:W-:Y:S01]  /*7ae0*/  USEL UR4, UR4, UR7, UP0 ;  /* 0x0000000704047287 */ /* 0x000fe20008000000 */
[----:B-1-3--:R-:W-:Y:S11]  /*7af0*/  @!P3 BRA `(.L_x_72) ;  /* 0x0000000000b4b947 */ /* 0x00aff60003800000 */
[----:B------:R-:W1:Y:S01]  /*7b00*/  S2R R4, SR_CgaCtaId ;  /* 0x0000000000047919 */ /* 0x000e620000008800 */
[----:B------:R-:W-:Y:S01]  /*7b10*/  MOV R3, 0x400 ;  /* 0x0000040000037802 */ /* 0x000fe20000000f00 */
[----:B------:R-:W-:-:S03]  /*7b20*/  IMAD.MOV.U32 R5, RZ, RZ, 0x1 ;  /* 0x00000001ff057424 */ /* 0x000fc600078e00ff */
[----:B-1----:R-:W-:Y:S02]  /*7b30*/  LEA R4, R4, R3, 0x18 ;  /* 0x0000000304047211 */ /* 0x002fe400078ec0ff */
[----:B------:R-:W-:-:S04]  /*7b40*/  SHF.L.U32 R3, R5, 0x1f, RZ ;  /* 0x0000001f05037819 */ /* 0x000fc800000006ff */
[----:B------:R-:W1:Y:S02]  /*7b50*/  SYNCS.PHASECHK.TRANS64.TRYWAIT P0, [R4+URZ+0xa860], R3 ;  /* 0x00a86003040075a7 */ /* 0x000e64000800017f */
[----:B-1----:R-:W-:Y:S05]  /*7b60*/  @!P0 BRA `(.L_x_73) ;  /* 0x0000001400cc8947 */ /* 0x002fea0003800000 */
.L_x_110:
[----:B------:R-:W-:Y:S01]  /*7b70*/  ULOP3.LUT UR6, UR5, 0x2, URZ, 0xfc, !UPT ;  /* 0x0000000205067892 */ /* 0x000fe2000f8efc3f */
[----:B-1----:R-:W-:-:S03]  /*7b80*/  @P2 IMAD.MOV.U32 R3, RZ, RZ, 0x1800 ;  /* 0x00001800ff032424 */ /* 0x002fc600078e00ff */
[----:B------:R-:W-:Y:S01]  /*7b90*/  UPRMT UR6, UR6, 0x9910, URZ ;  /* 0x0000991006067896 */ /* 0x000fe2000800003f */
[----:B------:R1:W-:Y:S03]  /*7ba0*/  @P2 SYNCS.ARRIVE.TRANS64 RZ, [R4+URZ+0xa850], R3 ;  /* 0x00a8500304ff29a7 */ /* 0x0003e6000800003f */
[----:B------:R-:W-:-:S06]  /*7bb0*/  UISETP.NE.AND UP0, UPT, UR6, 0x2, UPT ;  /* 0x000000020600788c */ /* 0x000fcc000bf05270 */
[----:B------:R-:W-:-:S13]  /*7bc0*/  PLOP3.LUT P0, PT, PT, PT, UP0, 0x80, 0x0 ;  /* 0x000000000000781c */ /* 0x000fda0003f0f008 */
[----:B-1----:R-:W-:Y:S05]  /*7bd0*/  @P0 BRA `(.L_x_74) ;  /* 0x0000000000040947 */ /* 0x002fea0003800000 */
[----:B------:R-:W-:Y:S01]  /*7be0*/  BPT.TRAP 0x1 ;  /* 0x000000040000795c */ /* 0x000fe20000300000 */
.L_x_74:
[----:B------:R-:W-:-:S04]  /*7bf0*/  LOP3.LUT P0, RZ, R0, 0x1f, RZ, 0xc0, !PT ;  /* 0x0000001f00ff7812 */ /* 0x000fc8000780c0ff */
[----:B------:R-:W-:-:S13]  /*7c00*/  PLOP3.LUT P0, PT, P0, P2, PT, 0x2a, 0x0 ;  /* 0x000000000000781c */ /* 0x000fda0000704572 */
[----:B------:R-:W-:Y:S05]  /*7c10*/  @P0 BRA `(.L_x_75) ;  /* 0x0000000000040947 */ /* 0x000fea0003800000 */
[----:B------:R-:W-:Y:S01]  /*7c20*/  BPT.TRAP 0x1 ;  /* 0x000000040000795c */ /* 0x000fe20000300000 */
.L_x_75:
[----:B------:R-:W-:Y:S01]  /*7c30*/  R2UR UR8, R4 ;  /* 0x00000000040872ca */ /* 0x000fe200000e0000 */
[----:B------:R-:W-:Y:S01]  /*7c40*/  ULDC.64 UR6, c[0x0][0x198] ;  /* 0x0000660000067ab9 */ /* 0x000fe20000000a00 */
[----:B------:R-:W-:Y:S01]  /*7c50*/  UMOV UR14, 0x0 ;  /* 0x00000000000e7882 */ /* 0x000fe20000000000 */
[----:B------:R-:W-:Y:S01]  /*7c60*/  UIADD3 UR6, UP0, UR6, 0xf0, URZ ;  /* 0x000000f006067890 */ /* 0x000fe2000ff1e03f */
[----:B------:R-:W-:Y:S01]  /*7c70*/  MOV R3, 0x1 ;  /* 0x0000000100037802 */ /* 0x000fe20000000f00 */
[----:B------:R-:W-:Y:S01]  /*7c80*/  UMOV UR15, 0x10000000 ;  /* 0x10000000000f7882 */ /* 0x000fe20000000000 */
[----:B------:R-:W-:Y:S01]  /*7c90*/  UMOV UR10, URZ ;  /* 0x0000003f000a7c82 */ /* 0x000fe20008000000 */
[----:B------:R-:W-:Y:S01]  /*7ca0*/  UIADD3.X UR7, URZ, UR7, URZ, UP0, !UPT ;  /* 0x000000073f077290 */ /* 0x000fe200087fe43f */
[----:B------:R-:W-:Y:S01]  /*7cb0*/  IMAD.MOV.U32 R7, RZ, RZ, 0x40 ;  /* 0x00000040ff077424 */ /* 0x000fe200078e00ff */
[----:B------:R-:W-:Y:S01]  /*7cc0*/  UMOV UR12, UR36 ;  /* 0x00000024000c7c82 */ /* 0x000fe20008000000 */
[----:B------:R-:W-:Y:S01]  /*7cd0*/  UMOV UR13, UR37 ;  /* 0x00000025000d7c82 */ /* 0x000fe20008000000 */
[----:B------:R-:W-:Y:S01]  /*7ce0*/  UMOV UR18, 0x10 ;  /* 0x0000001000127882 */ /* 0x000fe20000000000 */
[----:B------:R-:W-:Y:S01]  /*7cf0*/  UMOV UR19, UR11 ;  /* 0x0000000b00137c82 */ /* 0x000fe20008000000 */
[----:B------:R-:W-:-:S02]  /*7d00*/  UIADD3 UR9, UR8, 0xa850, URZ ;  /* 0x0000a85008097890 */ /* 0x000fc4000fffe03f */
[----:B------:R-:W-:Y:S02]  /*7d10*/  UIADD3 UR16, UR8, 0x800, URZ ;  /* 0x0000080008107890 */ /* 0x000fe4000fffe03f */
[----:B------:R-:W-:Y:S01]  /*7d20*/  UIADD3 UR32, UR8, 0x1000, URZ ;  /* 0x0000100008207890 */ /* 0x000fe2000fffe03f */
[----:B------:R-:W-:Y:S01]  /*7d30*/  UMOV UR20, UR36 ;  /* 0x0000002400147c82 */ /* 0x000fe20008000000 */
[----:B------:R-:W-:Y:S01]  /*7d40*/  UMOV UR21, UR37 ;  /* 0x0000002500157c82 */ /* 0x000fe20008000000 */
[----:B------:R-:W-:Y:S01]  /*7d50*/  UMOV UR17, UR9 ;  /* 0x0000000900117c82 */ /* 0x000fe20008000000 */
[----:B------:R-:W-:Y:S01]  /*7d60*/  UMOV UR34, 0x20 ;  /* 0x0000002000227882 */ /* 0x000fe20000000000 */
[----:B------:R-:W-:Y:S01]  /*7d70*/  UMOV UR35, UR11 ;  /* 0x0000000b00237c82 */ /* 0x000fe20008000000 */
[----:B------:R-:W-:Y:S01]  /*7d80*/  UMOV UR33, UR9 ;  /* 0x0000000900217c82 */ /* 0x000fe20008000000 */
[----:B------:R1:W-:Y:S01]  /*7d90*/  UTMALDG.4D [UR8], [UR6], desc[UR14] ;  /* 0x00000e08060075b4 */ /* 0x0003e20008019000 */
[----:B------:R1:W-:Y:S01]  /*7da0*/  UTMALDG.4D [UR16], [UR6], desc[UR14] ;  /* 0x00000e10060075b4 */ /* 0x0003e20008019000 */
[----:B------:R1:W-:Y:S02]  /*7db0*/  UTMALDG.4D [UR32], [UR6], desc[UR14] ;  /* 0x00000e20060075b4 */ /* 0x0003e40008019000 */
[----:B-1----:R-:W-:Y:S01]  /*7dc0*/  NOP ;  /* 0x0000000000007918 */ /* 0x002fe20000000000 */
.L_x_72:
[----:B------:R-:W-:Y:S05]  /*7dd0*/  BSYNC B0 ;  /* 0x0000000000007941 */ /* 0x000fea0003800000 */
.L_x_71:
[----:B------:R-:W-:Y:S01]  /*7de0*/  ISETP.LT.AND P4, PT, RZ, UR4, P3 ;  /* 0x00000004ff007c0c */ /* 0x000fe20009f81270 */
[----:B------:R-:W-:-:S12]  /*7df0*/  BSSY B0, `(.L_x_76) ;  /* 0x0000030000007945 */ /* 0x000fd80003800000 */
[----:B------:R-:W-:Y:S05]  /*7e00*/  @!P4 BRA `(.L_x_77) ;  /* 0x0000000000b8c947 */ /* 0x000fea0003800000 */
[----:B------:R-:W1:Y:S01]  /*7e10*/  S2R R5, SR_CgaCtaId ;  /* 0x0000000000057919 */ /* 0x000e620000008800 */
[----:B------:R-:W-:-:S04]  /*7e20*/  MOV R2, 0x400 ;  /* 0x0000040000027802 */ /* 0x000fc80000000f00 */
[----:B-1----:R-:W-:Y:S01]  /*7e30*/  LEA R2, R5, R2, 0x18 ;  /* 0x0000000205027211 */ /* 0x002fe200078ec0ff */
[----:B------:R-:W-:-:S05]  /*7e40*/  IMAD.MOV.U32 R5, RZ, RZ, 0x1 ;  /* 0x00000001ff057424 */ /* 0x000fca00078e00ff */
[----:B------:R-:W-:-:S04]  /*7e50*/  SHF.L.U32 R5, R5, 0x1f, RZ ;  /* 0x0000001f05057819 */ /* 0x000fc800000006ff */
[----:B------:R-:W1:Y:S02]  /*7e60*/  SYNCS.PHASECHK.TRANS64.TRYWAIT P0, [R2+URZ+0xa828], R5 ;  /* 0x00a82805020075a7 */ /* 0x000e64000800017f */
[----:B-1----:R-:W-:Y:S05]  /*7e70*/  @!P0 BRA `(.L_x_78) ;  /* 0x00000014001c8947 */ /* 0x002fea0003800000 */
.L_x_111:
[----:B------:R-:W-:Y:S01]  /*7e80*/  ULOP3.LUT UR6, UR5, 0x2, URZ, 0xfc, !UPT ;  /* 0x0000000205067892 */ /* 0x000fe2000f8efc3f */
[----:B-1----:R-:W-:-:S03]  /*7e90*/  @P2 MOV R5, 0x1800 ;  /* 0x0000180000052802 */ /* 0x002fc60000000f00 */
[----:B------:R-:W-:Y:S01]  /*7ea0*/  UPRMT UR6, UR6, 0x9910, URZ ;  /* 0x0000991006067896 */ /* 0x000fe2000800003f */
[----:B------:R1:W-:Y:S03]  /*7eb0*/  @P2 SYNCS.ARRIVE.TRANS64 RZ, [R2+URZ+0xa800], R5 ;  /* 0x00a8000502ff29a7 */ /* 0x0003e6000800003f */
[----:B------:R-:W-:-:S06]  /*7ec0*/  UISETP.NE.AND UP0, UPT, UR6, 0x2, UPT ;  /* 0x000000020600788c */ /* 0x000fcc000bf05270 */
[----:B------:R-:W-:-:S13]  /*7ed0*/  PLOP3.LUT P0, PT, PT, PT, UP0, 0x80, 0x0 ;  /* 0x000000000000781c */ /* 0x000fda0003f0f008 */
[----:B-1----:R-:W-:Y:S05]  /*7ee0*/  @P0 BRA `(.L_x_79) ;  /* 0x0000000000040947 */ /* 0x002fea0003800000 */
[----:B------:R-:W-:Y:S01]  /*7ef0*/  BPT.TRAP 0x1 ;  /* 0x000000040000795c */ /* 0x000fe20000300000 */
.L_x_79:
[----:B------:R-:W-:-:S04]  /*7f00*/  LOP3.LUT P0, RZ, R0, 0x1f, RZ, 0xc0, !PT ;  /* 0x0000001f00ff7812 */ /* 0x000fc8000780c0ff */
[----:B------:R-:W-:-:S13]  /*7f10*/  PLOP3.LUT P0, PT, P0, P2, PT, 0x2a, 0x0 ;  /* 0x000000000000781c */ /* 0x000fda0000704572 */
[----:B------:R-:W-:Y:S05]  /*7f20*/  @P0 BRA `(.L_x_80) ;  /* 0x0000000000040947 */ /* 0x000fea0003800000 */
[----:B------:R-:W-:Y:S01]  /*7f30*/  BPT.TRAP 0x1 ;  /* 0x000000040000795c */ /* 0x000fe20000300000 */
.L_x_80:
[----:B------:R-:W-:Y:S01]  /*7f40*/  R2UR UR16, R2 ;  /* 0x00000000021072ca */ /* 0x000fe200000e0000 */
[----:B------:R-:W-:Y:S01]  /*7f50*/  ULDC.64 UR6, c[0x0][0x198] ;  /* 0x0000660000067ab9 */ /* 0x000fe20000000a00 */
[----:B------:R-:W-:Y:S01]  /*7f60*/  UMOV UR35, URZ ;  /* 0x0000003f00237c82 */ /* 0x000fe20008000000 */
[----:B------:R-:W-:Y:S01]  /*7f70*/  UIADD3 UR6, UP0, UR6, 0x1f0, URZ ;  /* 0x000001f006067890 */ /* 0x000fe2000ff1e03f */
[----:B------:R-:W-:Y:S01]  /*7f80*/  IMAD.MOV.U32 R2, RZ, RZ, 0x1 ;  /* 0x00000001ff027424 */ /* 0x000fe200078e00ff */
[----:B------:R-:W-:Y:S01]  /*7f90*/  UMOV UR8, 0x0 ;  /* 0x0000000000087882 */ /* 0x000fe20000000000 */
[----:B------:R-:W-:Y:S01]  /*7fa0*/  UMOV UR9, 0x10000000 ;  /* 0x1000000000097882 */ /* 0x000fe20000000000 */
[----:B------:R-:W-:Y:S01]  /*7fb0*/  UIADD3.X UR7, URZ, UR7, URZ, UP0, !UPT ;  /* 0x000000073f077290 */ /* 0x000fe200087fe43f */
[----:B------:R-:W-:Y:S01]  /*7fc0*/  UMOV UR34, URZ ;  /* 0x0000003f00227c82 */ /* 0x000fe20008000000 */
[----:B------:R-:W-:Y:S01]  /*7fd0*/  UMOV UR26, 0x10 ;  /* 0x00000010001a7882 */ /* 0x000fe20000000000 */
[----:B------:R-:W-:Y:S01]  /*7fe0*/  UMOV UR28, UR36 ;  /* 0x00000024001c7c82 */ /* 0x000fe20008000000 */
[----:B------:R-:W-:-:S02]  /*7ff0*/  UMOV UR29, UR37 ;  /* 0x00000025001d7c82 */ /* 0x000fc40008000000 */
[----:B------:R-:W-:Y:S02]  /*8000*/  UIADD3 UR32, UR16, 0x3000, URZ ;  /* 0x0000300010207890 */ /* 0x000fe4000fffe03f */
[----:B------:R-:W-:Y:S02]  /*8010*/  UIADD3 UR33, UR16, 0xa800, URZ ;  /* 0x0000a80010217890 */ /* 0x000fe4000fffe03f */
[----:B------:R-:W-:Y:S02]  /*8020*/  UIADD3 UR24, UR16, 0x3800, URZ ;  /* 0x0000380010187890 */ /* 0x000fe4000fffe03f */
[----:B------:R-:W-:Y:S01]  /*8030*/  UIADD3 UR16, UR16, 0x4000, URZ ;  /* 0x0000400010107890 */ /* 0x000fe2000fffe03f */
[----:B------:R-:W-:Y:S02]  /*8040*/  UMOV UR27, UR35 ;  /* 0x00000023001b7c82 */ /* 0x000fe40008000000 */
[----:B------:R-:W-:Y:S01]  /*8050*/  UMOV UR25, UR33 ;  /* 0x0000002100197c82 */ /* 0x000fe20008000000 */
[----:B------:R-:W-:Y:S01]  /*8060*/  UMOV UR18, 0x20 ;  /* 0x0000002000127882 */ /* 0x000fe20000000000 */
[----:B------:R-:W-:Y:S01]  /*8070*/  UMOV UR20, UR36 ;  /* 0x0000002400147c82 */ /* 0x000fe20008000000 */
[----:B------:R-:W-:Y:S01]  /*8080*/  UMOV UR21, UR37 ;  /* 0x0000002500157c82 */ /* 0x000fe20008000000 */
[----:B------:R-:W-:Y:S01]  /*8090*/  UMOV UR19, UR35 ;  /* 0x0000002300137c82 */ /* 0x000fe20008000000 */
[----:B------:R1:W-:Y:S01]  /*80a0*/  UTMALDG.4D [UR32], [UR6], desc[UR8] ;  /* 0x00000820060075b4 */ /* 0x0003e20008019000 */
[----:B------:R-:W-:Y:S01]  /*80b0*/  UMOV UR17, UR33 ;  /* 0x0000002100117c82 */ /* 0x000fe20008000000 */
[----:B------:R1:W-:Y:S01]  /*80c0*/  UTMALDG.4D [UR24], [UR6], desc[UR8] ;  /* 0x00000818060075b4 */ /* 0x0003e20008019000 */
[----:B------:R1:W-:Y:S02]  /*80d0*/  UTMALDG.4D [UR16], [UR6], desc[UR8] ;  /* 0x00000810060075b4 */ /* 0x0003e40008019000 */
[----:B-1----:R-:W-:Y:S01]  /*80e0*/  NOP ;  /* 0x0000000000007918 */ /* 0x002fe20000000000 */
.L_x_77:
[----:B------:R-:W-:Y:S05]  /*80f0*/  BSYNC B0 ;  /* 0x0000000000007941 */ /* 0x000fea0003800000 */
.L_x_76:
[----:B------:R-:W-:Y:S04]  /*8100*/  BSSY B0, `(.L_x_81) ;  /* 0x0000033000007945 */ /* 0x000fe80003800000 */
[----:B------:R-:W-:Y:S05]  /*8110*/  @!P3 BRA `(.L_x_82) ;  /* 0x0000000000c4b947 */ /* 0x000fea0003800000 */
[----:B------:R-:W1:Y:S01]  /*8120*/  S2R R5, SR_CgaCtaId ;  /* 0x0000000000057919 */ /* 0x000e620000008800 */
[----:B------:R-:W-:-:S04]  /*8130*/  MOV R4, 0x400 ;  /* 0x0000040000047802 */ /* 0x000fc80000000f00 */
[----:B-1----:R-:W-:Y:S01]  /*8140*/  LEA R6, R5, R4, 0x18 ;  /* 0x0000000405067211 */ /* 0x002fe200078ec0ff */
[----:B------:R-:W-:-:S03]  /*8150*/  IMAD.MOV.U32 R5, RZ, RZ, 0x1 ;  /* 0x00000001ff057424 */ /* 0x000fc600078e00ff */
[----:B------:R-:W-:Y:S02]  /*8160*/  LEA R4, R3, R6, 0x3 ;  /* 0x0000000603047211 */ /* 0x000fe400078e18ff */
[----:B------:R-:W-:-:S04]  /*8170*/  SHF.L.U32 R5, R5, 0x1f, RZ ;  /* 0x0000001f05057819 */ /* 0x000fc800000006ff */
[----:B------:R-:W1:Y:S02]  /*8180*/  SYNCS.PHASECHK.TRANS64.TRYWAIT P0, [R4+URZ+0xa860], R5 ;  /* 0x00a86005040075a7 */ /* 0x000e64000800017f */
[----:B-1----:R-:W-:Y:S05]  /*8190*/  @!P0 BRA `(.L_x_83) ;  /* 0x0000001000688947 */ /* 0x002fea0003800000 */
.L_x_112:
        /* <DEDUP_REMOVED lines=8> */
.L_x_84:
[----:B------:R-:W-:-:S04]  /*8220*/  LOP3.LUT P0, RZ, R0, 0x1f, RZ, 0xc0, !PT ;  /* 0x0000001f00ff7812 */ /* 0x000fc8000780c0ff */
[----:B------:R-:W-:-:S13]  /*8230*/  PLOP3.LUT P0, PT, P0, P2, PT, 0x2a, 0x0 ;  /* 0x000000000000781c */ /* 0x000fda0000704572 */
[----:B------:R-:W-:Y:S05]  /*8240*/  @P0 BRA `(.L_x_85) ;  /* 0x0000000000040947 */ /* 0x000fea0003800000 */
[----:B------:R-:W-:Y:S01]  /*8250*/  BPT.TRAP 0x1 ;  /* 0x000000040000795c */ /* 0x000fe20000300000 */
.L_x_85:
[----:B------:R-:W-:Y:S01]  /*8260*/  R2UR UR24, R3 ;  /* 0x00000000031872ca */ /* 0x000fe200000e0000 */
[----:B------:R-:W-:Y:S01]  /*8270*/  ULDC.64 UR12, c[0x0][0x198] ;  /* 0x00006600000c7ab9 */ /* 0x000fe20000000a00 */
[----:B------:R-:W-:Y:S01]  /*8280*/  R2UR UR7, R6 ;  /* 0x00000000060772ca */ /* 0x000fe200000e0000 */
[----:B------:R-:W-:Y:S01]  /*8290*/  UIADD3 UR6, UP0, UR12, 0xf0, URZ ;  /* 0x000000f00c067890 */ /* 0x000fe2000ff1e03f */
[----:B------:R-:W-:Y:S01]  /*82a0*/  R2UR UR27, R7 ;  /* 0x00000000071b72ca */ /* 0x000fe200000e0000 */
[----:B------:R-:W-:Y:S01]  /*82b0*/  UMOV UR8, 0x0 ;  /* 0x0000000000087882 */ /* 0x000fe20000000000 */
[----:B------:R-:W-:Y:S01]  /*82c0*/  R2UR UR25, R4 ;  /* 0x00000000041972ca */ /* 0x000fe200000e0000 */
[----:B------:R-:W-:Y:S01]  /*82d0*/  UMOV UR9, 0x10000000 ;  /* 0x1000000000097882 */ /* 0x000fe20000000000 */
[----:B------:R-:W-:Y:S01]  /*82e0*/  UMOV UR26, URZ ;  /* 0x0000003f001a7c82 */ /* 0x000fe20008000000 */
[----:B------:R-:W-:Y:S01]  /*82f0*/  UMOV UR28, UR36 ;  /* 0x00000024001c7c82 */ /* 0x000fe20008000000 */
[----:B------:R-:W-:Y:S01]  /*8300*/  UMOV UR29, UR37 ;  /* 0x00000025001d7c82 */ /* 0x000fe20008000000 */
[----:B------:R-:W-:Y:S01]  /*8310*/  UMOV UR18, 0x10 ;  /* 0x0000001000127882 */ /* 0x000fe20000000000 */
[----:B------:R-:W-:Y:S01]  /*8320*/  UMOV UR20, UR36 ;  /* 0x0000002400147c82 */ /* 0x000fe20008000000 */
[----:B------:R-:W-:Y:S01]  /*8330*/  UMOV UR21, UR37 ;  /* 0x0000002500157c82 */ /* 0x000fe20008000000 */
[----:B------:R-:W-:Y:S01]  /*8340*/  UMOV UR34, 0x20 ;  /* 0x0000002000227882 */ /* 0x000fe20000000000 */
[----:B------:R-:W-:-:S02]  /*8350*/  UIMAD UR24, UR24, 0x1800, UR7 ;  /* 0x00001800181878a4 */ /* 0x000fc4000f8e0207 */
[----:B------:R-:W-:Y:S02]  /*8360*/  UIADD3 UR27, UR11, UR27, URZ ;  /* 0x0000001b0b1b7290 */ /* 0x000fe4000fffe03f */
[----:B------:R-:W-:Y:S02]  /*8370*/  UIADD3 UR25, UR25, 0xa850, URZ ;  /* 0x0000a85019197890 */ /* 0x000fe4000fffe03f */
[----:B------:R-:W-:Y:S02]  /*8380*/  UIADD3.X UR7, URZ, UR13, URZ, UP0, !UPT ;  /* 0x0000000d3f077290 */ /* 0x000fe400087fe43f */
[----:B------:R-:W-:Y:S02]  /*8390*/  UIADD3 UR16, UR24, 0x800, URZ ;  /* 0x0000080018107890 */ /* 0x000fe4000fffe03f */
[----:B------:R-:W-:Y:S01]  /*83a0*/  UIADD3 UR32, UR24, 0x1000, URZ ;  /* 0x0000100018207890 */ /* 0x000fe2000fffe03f */
[----:B------:R-:W-:Y:S01]  /*83b0*/  UMOV UR17, UR25 ;  /* 0x0000001900117c82 */ /* 0x000fe20008000000 */
[----:B------:R-:W-:Y:S01]  /*83c0*/  UMOV UR19, UR27 ;  /* 0x0000001b00137c82 */ /* 0x000fe20008000000 */
[----:B------:R-:W-:-:S02]  /*83d0*/  UMOV UR33, UR25 ;  /* 0x0000001900217c82 */ /* 0x000fc40008000000 */
[----:B------:R1:W-:Y:S01]  /*83e0*/  UTMALDG.4D [UR24], [UR6], desc[UR8] ;  /* 0x00000818060075b4 */ /* 0x0003e20008019000 */
[----:B------:R-:W-:Y:S01]  /*83f0*/  UMOV UR35, UR27 ;  /* 0x0000001b00237c82 */ /* 0x000fe20008000000 */
[----:B------:R1:W-:Y:S02]  /*8400*/  UTMALDG.4D [UR16], [UR6], desc[UR8] ;  /* 0x00000810060075b4 */ /* 0x0003e40008019000 */
[----:B------:R1:W-:Y:S02]  /*8410*/  UTMALDG.4D [UR32], [UR6], desc[UR8] ;  /* 0x00000820060075b4 */ /* 0x0003e40008019000 */
[----:B-1----:R-:W-:Y:S01]  /*8420*/  NOP ;  /* 0x0000000000007918 */ /* 0x002fe20000000000 */
.L_x_82:
[----:B------:R-:W-:Y:S05]  /*8430*/  BSYNC B0 ;  /* 0x0000000000007941 */ /* 0x000fea0003800000 */
.L_x_81:
[----:B------:R-:W-:Y:S01]  /*8440*/  BSSY B0, `(.L_x_86) ;  /* 0x0000035000007945 */ /* 0x000fe20003800000 */
[----:B------:R-:W-:-:S03]  /*8450*/  IMAD.MOV.U32 R8, RZ, RZ, RZ ;  /* 0x000000ffff087224 */ /* 0x000fc600078e00ff */
[----:B------:R-:W-:Y:S05]  /*8460*/  @!P4 BRA `(.L_x_87) ;  /* 0x0000000000c8c947 */ /* 0x000fea0003800000 */
[----:B------:R-:W1:Y:S01]  /*8470*/  S2R R4, SR_CgaCtaId ;  /* 0x0000000000047919 */ /* 0x000e620000008800 */
[----:B------:R-:W-:-:S04]  /*8480*/  MOV R3, 0x400 ;  /* 0x0000040000037802 */ /* 0x000fc80000000f00 */
[----:B-1----:R-:W-:Y:S02]  /*8490*/  LEA R5, R4, R3, 0x18 ;  /* 0x0000000304057211 */ /* 0x002fe400078ec0ff */
[----:B------:R-:W-:-:S03]  /*84a0*/  MOV R4, 0x1 ;  /* 0x0000000100047802 */ /* 0x000fc60000000f00 */
[----:B------:R-:W-:Y:S01]  /*84b0*/  IMAD R3, R2, 0x8, R5 ;  /* 0x0000000802037824 */ /* 0x000fe200078e0205 */
[----:B------:R-:W-:-:S04]  /*84c0*/  SHF.L.U32 R4, R4, 0x1f, RZ ;  /* 0x0000001f04047819 */ /* 0x000fc800000006ff */
[----:B------:R-:W1:Y:S02]  /*84d0*/  SYNCS.PHASECHK.TRANS64.TRYWAIT P0, [R3+URZ+0xa828], R4 ;  /* 0x00a82804030075a7 */ /* 0x000e64000800017f */
[----:B-1----:R-:W-:Y:S05]  /*84e0*/  @!P0 BRA `(.L_x_88) ;  /* 0x0000000c00a88947 */ /* 0x002fea0003800000 */
.L_x_113:
        /* <DEDUP_REMOVED lines=8> */
.L_x_89:
[----:B------:R-:W-:-:S04]  /*8570*/  LOP3.LUT P0, RZ, R0, 0x1f, RZ, 0xc0, !PT ;  /* 0x0000001f00ff7812 */ /* 0x000fc8000780c0ff */
[----:B------:R-:W-:-:S13]  /*8580*/  PLOP3.LUT P0, PT, P0, P2, PT, 0x2a, 0x0 ;  /* 0x000000000000781c */ /* 0x000fda0000704572 */
[----:B------:R-:W-:Y:S05]  /*8590*/  @P0 BRA `(.L_x_90) ;  /* 0x0000000000040947 */ /* 0x000fea0003800000 */
[----:B------:R-:W-:Y:S01]  /*85a0*/  BPT.TRAP 0x1 ;  /* 0x000000040000795c */ /* 0x000fe20000300000 */
.L_x_90:
[C---:B------:R-:W-:Y:S01]  /*85b0*/  IMAD R5, R2.reuse, 0x1800, R5 ;  /* 0x0000180002057824 */ /* 0x040fe200078e0205 */
[----:B------:R-:W-:Y:S01]  /*85c0*/  R2UR UR25, R3 ;  /* 0x00000000031972ca */ /* 0x000fe200000e0000 */
[----:B------:R-:W-:Y:S01]  /*85d0*/  ULDC.64 UR6, c[0x0][0x198] ;  /* 0x0000660000067ab9 */ /* 0x000fe20000000a00 */
[----:B------:R-:W-:Y:S01]  /*85e0*/  UMOV UR27, URZ ;  /* 0x0000003f001b7c82 */ /* 0x000fe20008000000 */
[----:B------:R-:W-:Y:S01]  /*85f0*/  UIADD3 UR6, UP0, UR6, 0x2f0, URZ ;  /* 0x000002f006067890 */ /* 0x000fe2000ff1e03f */
[----:B------:R-:W-:Y:S01]  /*8600*/  R2UR UR32, R5 ;  /* 0x00000000052072ca */ /* 0x000fe200000e0000 */
[----:B------:R-:W-:Y:S01]  /*8610*/  UMOV UR8, 0x0 ;  /* 0x0000000000087882 */ /* 0x000fe20000000000 */
[----:B------:R-:W-:Y:S01]  /*8620*/  UMOV UR9, 0x10000000 ;  /* 0x1000000000097882 */ /* 0x000fe20000000000 */
[----:B------:R-:W-:Y:S01]  /*8630*/  UIADD3.X UR7, URZ, UR7, URZ, UP0, !UPT ;  /* 0x000000073f077290 */ /* 0x000fe200087fe43f */
[----:B------:R-:W-:Y:S01]  /*8640*/  MOV R8, 0x1 ;  /* 0x0000000100087802 */ /* 0x000fe20000000f00 */
[----:B------:R-:W-:Y:S01]  /*8650*/  UMOV UR26, URZ ;  /* 0x0000003f001a7c82 */ /* 0x000fe20008000000 */
[----:B------:R-:W-:Y:S01]  /*8660*/  UMOV UR28, UR36 ;  /* 0x00000024001c7c82 */ /* 0x000fe20008000000 */
[----:B------:R-:W-:Y:S01]  /*8670*/  UMOV UR29, UR37 ;  /* 0x00000025001d7c82 */ /* 0x000fe20008000000 */
[----:B------:R-:W-:Y:S01]  /*8680*/  UMOV UR18, 0x10 ;  /* 0x0000001000127882 */ /* 0x000fe20000000000 */
[----:B------:R-:W-:Y:S01]  /*8690*/  UIADD3 UR25, UR25, 0xa800, URZ ;  /* 0x0000a80019197890 */ /* 0x000fe2000fffe03f */
[----:B------:R-:W-:Y:S01]  /*86a0*/  VIADD R2, R2, 0x1 ;  /* 0x0000000102027836 */ /* 0x000fe20000000000 */
[----:B------:R-:W-:Y:S01]  /*86b0*/  UMOV UR20, UR36 ;  /* 0x0000002400147c82 */ /* 0x000fe20008000000 */
[----:B------:R-:W-:Y:S01]  /*86c0*/  UMOV UR21, UR37 ;  /* 0x0000002500157c82 */ /* 0x000fe20008000000 */
[----:B------:R-:W-:-:S02]  /*86d0*/  UIADD3 UR24, UR32, 0x3000, URZ ;  /* 0x0000300020187890 */ /* 0x000fc4000fffe03f */
[----:B------:R-:W-:Y:S02]  /*86e0*/  UIADD3 UR16, UR32, 0x3800, URZ ;  /* 0x0000380020107890 */ /* 0x000fe4000fffe03f */
[----:B------:R-:W-:Y:S01]  /*86f0*/  UIADD3 UR32, UR32, 0x4000, URZ ;  /* 0x0000400020207890 */ /* 0x000fe2000fffe03f */
[----:B------:R-:W-:Y:S01]  /*8700*/  UMOV UR19, UR27 ;  /* 0x0000001b00137c82 */ /* 0x000fe20008000000 */
[----:B------:R-:W-:Y:S01]  /*8710*/  UMOV UR17, UR25 ;  /* 0x0000001900117c82 */ /* 0x000fe20008000000 */
[----:B------:R-:W-:Y:S01]  /*8720*/  UMOV UR34, 0x20 ;  /* 0x0000002000227882 */ /* 0x000fe20000000000 */
[----:B------:R-:W-:Y:S01]  /*8730*/  UMOV UR35, UR27 ;  /* 0x0000001b00237c82 */ /* 0x000fe20008000000 */
[----:B------:R1:W-:Y:S01]  /*8740*/  UTMALDG.4D [UR24], [UR6], desc[UR8] ;  /* 0x00000818060075b4 */ /* 0x0003e20008019000 */
[----:B------:R-:W-:Y:S01]  /*8750*/  UMOV UR33, UR25 ;  /* 0x0000001900217c82 */ /* 0x000fe20008000000 */
[----:B------:R1:W-:Y:S02]  /*8760*/  UTMALDG.4D [UR16], [UR6], desc[UR8] ;  /* 0x00000810060075b4 */ /* 0x0003e40008019000 */
[----:B------:R1:W-:Y:S02]  /*8770*/  UTMALDG.4D [UR32], [UR6], desc[UR8] ;  /* 0x00000820060075b4 */ /* 0x0003e40008019000 */
[----:B-1----:R-:W-:Y:S01]  /*8780*/  NOP ;  /* 0x0000000000007918 */ /* 0x002fe20000000000 */
.L_x_87:
[----:B------:R-:W-:Y:S05]  /*8790*/  BSYNC B0 ;  /* 0x0000000000007941 */ /* 0x000fea0003800000 */
.L_x_86:
[----:B------:R-:W-:-:S05]  /*87a0*/  IMAD.U32 R3, RZ, RZ, UR4 ;  /* 0x00000004ff037e24 */ /* 0x000fca000f8e00ff */
[----:B------:R-:W-:-:S13]  /*87b0*/  ISETP.GE.AND P0, PT, R3, 0x2, PT ;  /* 0x000000020300780c */ /* 0x000fda0003f06270 */
[----:B------:R-:W-:Y:S05]  /*87c0*/  @!P0 EXIT ;  /* 0x000000000000894d */ /* 0x000fea0003800000 */
[----:B------:R-:W-:Y:S01]  /*87d0*/  USHF.L.U32 UR6, UR4, 0x1, URZ ;  /* 0x0000000104067899 */ /* 0x000fe2000800063f */
[----:B------:R-:W-:Y:S01]  /*87e0*/  LOP3.LUT P0, RZ, R0, 0x1f, RZ, 0xc0, !PT ;  /* 0x0000001f00ff7812 */ /* 0x000fe2000780c0ff */
[----:B------:R-:W-:Y:S01]  /*87f0*/  BSSY B0, `(.L_x_91) ;  /* 0x0000073000007945 */ /* 0x000fe20003800000 */
[----:B------:R-:W-:Y:S01]  /*8800*/  MOV R3, UR5 ;  /* 0x0000000500037c02 */ /* 0x000fe20008000f00 */
[----:B------:R-:W-:Y:S01]  /*8810*/  IMAD.MOV.U32 R0, RZ, RZ, 0x1 ;  /* 0x00000001ff007424 */ /* 0x000fe200078e00ff */
[----:B------:R-:W-:Y:S01]  /*8820*/  PLOP3.LUT P0, PT, P0, P2, PT, 0x2a, 0x0 ;  /* 0x000000000000781c */ /* 0x000fe20000704572 */
[----:B------:R-:W-:Y:S01]  /*8830*/  IMAD.U32 R9, RZ, RZ, UR6 ;  /* 0x00000006ff097e24 */ /* 0x000fe2000f8e00ff */
[----:B------:R-:W-:-:S11]  /*8840*/  LOP3.LUT R3, R3, 0x2, RZ, 0xfc, !PT ;  /* 0x0000000203037812 */ /* 0x000fd600078efcff */
.L_x_102:
[----:B------:R-:W-:Y:S04]  /*8850*/  BSSY B1, `(.L_x_92) ;  /* 0x0000033000017945 */ /* 0x000fe80003800000 */
[----:B------:R-:W-:Y:S05]  /*8860*/  @!P3 BRA `(.L_x_93) ;  /* 0x0000000000c4b947 */ /* 0x000fea0003800000 */
[----:B------:R-:W1:Y:S01]  /*8870*/  S2R R5, SR_CgaCtaId ;  /* 0x0000000000057919 */ /* 0x000e620000008800 */
[----:B------:R-:W-:-:S04]  /*8880*/  MOV R4, 0x400 ;  /* 0x0000040000047802 */ /* 0x000fc80000000f00 */
[----:B-1----:R-:W-:Y:S02]  /*8890*/  LEA R5, R5, R4, 0x18 ;  /* 0x0000000405057211 */ /* 0x002fe400078ec0ff */
[----:B------:R-:W-:Y:S02]  /*88a0*/  SHF.L.U32 R4, R0, 0x1f, RZ ;  /* 0x0000001f00047819 */ /* 0x000fe400000006ff */
[----:B------:R-:W-:-:S04]  /*88b0*/  LEA R7, R2, R5, 0x3 ;  /* 0x0000000502077211 */ /* 0x000fc800078e18ff */
[----:B------:R-:W1:Y:S02]  /*88c0*/  SYNCS.PHASECHK.TRANS64.TRYWAIT P4, [R7+URZ+0xa828], R4 ;  /* 0x00a82804070075a7 */ /* 0x000e64000808017f */
[----:B-1----:R-:W-:Y:S05]  /*88d0*/  @!P4 BRA `(.L_x_94) ;  /* 0x0000000800c0c947 */ /* 0x002fea0003800000 */
.L_x_114:
[----:B-1----:R-:W-:-:S04]  /*88e0*/  @P2 IMAD.MOV.U32 R4, RZ, RZ, 0x1800 ;  /* 0x00001800ff042424 */ /* 0x002fc800078e00ff */
[----:B------:R1:W-:Y:S02]  /*88f0*/  @P2 SYNCS.ARRIVE.TRANS64 RZ, [R7+URZ+0xa800], R4 ;  /* 0x00a8000407ff29a7 */ /* 0x0003e4000800003f */
[----:B-1----:R-:W-:-:S04]  /*8900*/  PRMT R4, R3, 0x9910, RZ ;  /* 0x0000991003047816 */ /* 0x002fc800000000ff */
[----:B------:R-:W-:-:S13]  /*8910*/  ISETP.NE.AND P4, PT, R4, 0x2, PT ;  /* 0x000000020400780c */ /* 0x000fda0003f85270 */
[----:B------:R-:W-:Y:S05]  /*8920*/  @P4 BRA `(.L_x_95) ;  /* 0x0000000000044947 */ /* 0x000fea0003800000 */
[----:B------:R-:W-:Y:S01]  /*8930*/  BPT.TRAP 0x1 ;  /* 0x000000040000795c */ /* 0x000fe20000300000 */
.L_x_95:
[----:B------:R-:W-:Y:S05]  /*8940*/  @P0 BRA `(.L_x_96) ;  /* 0x0000000000040947 */ /* 0x000fea0003800000 */
[----:B------:R-:W-:Y:S01]  /*8950*/  BPT.TRAP 0x1 ;  /* 0x000000040000795c */ /* 0x000fe20000300000 */
.L_x_96:
[----:B------:R-:W-:Y:S01]  /*8960*/  IMAD R5, R2, 0x1800, R5 ;  /* 0x0000180002057824 */ /* 0x000fe200078e0205 */
[----:B------:R-:W-:Y:S01]  /*8970*/  R2UR UR33, R7 ;  /* 0x00000000072172ca */ /* 0x000fe200000e0000 */
[----:B------:R-:W-:Y:S01]  /*8980*/  ULDC.64 UR6, c[0x0][0x198] ;  /* 0x0000660000067ab9 */ /* 0x000fe20000000a00 */
[----:B------:R-:W-:Y:S01]  /*8990*/  R2UR UR35, R8 ;  /* 0x00000000082372ca */ /* 0x000fe200000e0000 */
[----:B------:R-:W-:Y:S01]  /*89a0*/  UIADD3 UR6, UP0, UR6, 0x1f0, URZ ;  /* 0x000001f006067890 */ /* 0x000fe2000ff1e03f */
[----:B------:R-:W-:Y:S01]  /*89b0*/  R2UR UR16, R5 ;  /* 0x00000000051072ca */ /* 0x000fe200000e0000 */
[----:B------:R-:W-:Y:S01]  /*89c0*/  UMOV UR8, 0x0 ;  /* 0x0000000000087882 */ /* 0x000fe20000000000 */
[----:B------:R-:W-:Y:S01]  /*89d0*/  UMOV UR9, 0x10000000 ;  /* 0x1000000000097882 */ /* 0x000fe20000000000 */
[----:B------:R-:W-:Y:S01]  /*89e0*/  UIADD3.X UR7, URZ, UR7, URZ, UP0, !UPT ;  /* 0x000000073f077290 */ /* 0x000fe200087fe43f */
[----:B------:R-:W-:Y:S01]  /*89f0*/  VIADD R2, R2, 0x1 ;  /* 0x0000000102027836 */ /* 0x000fe20000000000 */
[----:B------:R-:W-:Y:S01]  /*8a00*/  UMOV UR34, URZ ;  /* 0x0000003f00227c82 */ /* 0x000fe20008000000 */
[----:B------:R-:W-:Y:S01]  /*8a10*/  UMOV UR26, 0x10 ;  /* 0x00000010001a7882 */ /* 0x000fe20000000000 */
[----:B------:R-:W-:Y:S01]  /*8a20*/  UMOV UR28, UR36 ;  /* 0x00000024001c7c82 */ /* 0x000fe20008000000 */
[----:B------:R-:W-:Y:S01]  /*8a30*/  UMOV UR29, UR37 ;  /* 0x00000025001d7c82 */ /* 0x000fe20008000000 */
[----:B------:R-:W-:Y:S01]  /*8a40*/  UIADD3 UR33, UR33, 0xa800, URZ ;  /* 0x0000a80021217890 */ /* 0x000fe2000fffe03f */
[----:B------:R-:W-:Y:S01]  /*8a50*/  ISETP.NE.AND P4, PT, R2, 0x5, PT ;  /* 0x000000050200780c */ /* 0x000fe20003f85270 */
[----:B------:R-:W-:-:S02]  /*8a60*/  USHF.L.U32 UR35, UR35, 0x6, URZ ;  /* 0x0000000623237899 */ /* 0x000fc4000800063f */
[----:B------:R-:W-:Y:S01]  /*8a70*/  UIADD3 UR32, UR16, 0x3000, URZ ;  /* 0x0000300010207890 */ /* 0x000fe2000fffe03f */
[----:B------:R-:W-:Y:S01]  /*8a80*/  SEL R5, RZ, 0x1, P4 ;  /* 0x00000001ff057807 */ /* 0x000fe20002000000 */
[----:B------:R-:W-:Y:S01]  /*8a90*/  UIADD3 UR24, UR16, 0x3800, URZ ;  /* 0x0000380010187890 */ /* 0x000fe2000fffe03f */
[----:B------:R-:W-:Y:S01]  /*8aa0*/  SEL R2, R2, RZ, P4 ;  /* 0x000000ff02027207 */ /* 0x000fe20002000000 */
[----:B------:R-:W-:Y:S01]  /*8ab0*/  UIADD3 UR16, UR16, 0x4000, URZ ;  /* 0x0000400010107890 */ /* 0x000fe2000fffe03f */
[----:B------:R-:W-:Y:S01]  /*8ac0*/  LOP3.LUT R0, R0, R5, RZ, 0x3c, !PT ;  /* 0x0000000500007212 */ /* 0x000fe200078e3cff */
[----:B------:R-:W-:Y:S01]  /*8ad0*/  UMOV UR25, UR33 ;  /* 0x0000002100197c82 */ /* 0x000fe20008000000 */
[----:B------:R-:W-:Y:S01]  /*8ae0*/  UMOV UR27, UR35 ;  /* 0x00000023001b7c82 */ /* 0x000fe20008000000 */
[----:B------:R-:W-:Y:S01]  /*8af0*/  UMOV UR18, 0x20 ;  /* 0x0000002000127882 */ /* 0x000fe20000000000 */
[----:B------:R-:W-:Y:S01]  /*8b00*/  UMOV UR20, UR36 ;  /* 0x0000002400147c82 */ /* 0x000fe20008000000 */
[----:B------:R-:W-:Y:S01]  /*8b10*/  UMOV UR21, UR37 ;  /* 0x0000002500157c82 */ /* 0x000fe20008000000 */
[----:B------:R-:W-:Y:S01]  /*8b20*/  UMOV UR17, UR33 ;  /* 0x0000002100117c82 */ /* 0x000fe20008000000 */
[----:B------:R-:W-:Y:S01]  /*8b30*/  UMOV UR19, UR35 ;  /* 0x0000002300137c82 */ /* 0x000fe20008000000 */
[----:B------:R1:W-:Y:S01]  /*8b40*/  UTMALDG.4D [UR32], [UR6], desc[UR8] ;  /* 0x00000820060075b4 */ /* 0x0003e20008019000 */
[----:B------:R1:W-:Y:S01]  /*8b50*/  UTMALDG.4D [UR24], [UR6], desc[UR8] ;  /* 0x00000818060075b4 */ /* 0x0003e20008019000 */
[----:B------:R1:W-:Y:S02]  /*8b60*/  UTMALDG.4D [UR16], [UR6], desc[UR8] ;  /* 0x00000810060075b4 */ /* 0x0003e40008019000 */
[----:B-1----:R-:W-:Y:S01]  /*8b70*/  NOP ;  /* 0x0000000000007918 */ /* 0x002fe20000000000 */
.L_x_93:
[----:B------:R-:W-:Y:S05]  /*8b80*/  BSYNC B1 ;  /* 0x0000000000017941 */ /* 0x000fea0003800000 */
.L_x_92:
[----:B------:R-:W-:Y:S01]  /*8b90*/  ISETP.LT.OR P4, PT, R9, 0x4, !P3 ;  /* 0x000000040900780c */ /* 0x000fe20005f81670 */
[----:B------:R-:W-:-:S12]  /*8ba0*/  BSSY B1, `(.L_x_97) ;  /* 0x0000034000017945 */ /* 0x000fd80003800000 */
[----:B------:R-:W-:Y:S05]  /*8bb0*/  @P4 BRA `(.L_x_98) ;  /* 0x0000000000c84947 */ /* 0x000fea0003800000 */
[----:B------:R-:W1:Y:S01]  /*8bc0*/  S2R R5, SR_CgaCtaId ;  /* 0x0000000000057919 */ /* 0x000e620000008800 */
[----:B------:R-:W-:Y:S02]  /*8bd0*/  MOV R4, 0x400 ;  /* 0x0000040000047802 */ /* 0x000fe40000000f00 */
[----:B------:R-:W-:Y:S02]  /*8be0*/  SHF.L.U32 R7, R0, 0x1f, RZ ;  /* 0x0000001f00077819 */ /* 0x000fe400000006ff */
[----:B-1----:R-:W-:-:S04]  /*8bf0*/  LEA R5, R5, R4, 0x18 ;  /* 0x0000000405057211 */ /* 0x002fc800078ec0ff */
[----:B------:R-:W-:-:S04]  /*8c00*/  LEA R4, R2, R5, 0x3 ;  /* 0x0000000502047211 */ /* 0x000fc800078e18ff */
[----:B------:R-:W1:Y:S02]  /*8c10*/  SYNCS.PHASECHK.TRANS64.TRYWAIT P4, [R4+URZ+0xa828], R7 ;  /* 0x00a82807040075a7 */ /* 0x000e64000808017f */
[----:B-1----:R-:W-:Y:S05]  /*8c20*/  @!P4 BRA `(.L_x_99) ;  /* 0x000000080000c947 */ /* 0x002fea0003800000 */
.L_x_115:
[----:B------:R-:W-:Y:S01]  /*8c30*/  PRMT R6, R3, 0x9910, RZ ;  /* 0x0000991003067816 */ /* 0x000fe200000000ff */
[----:B-1----:R-:W-:-:S03]  /*8c40*/  @P1 IMAD.MOV.U32 R7, RZ, RZ, 0x1800 ;  /* 0x00001800ff071424 */ /* 0x002fc600078e00ff */
[----:B------:R-:W-:Y:S01]  /*8c50*/  ISETP.NE.AND P4, PT, R6, 0x2, PT ;  /* 0x000000020600780c */ /* 0x000fe20003f85270 */
[----:B------:R1:W-:-:S12]  /*8c60*/  @P1 SYNCS.ARRIVE.TRANS64 RZ, [R4+URZ+0xa800], R7 ;  /* 0x00a8000704ff19a7 */ /* 0x0003d8000800003f */
[----:B-1----:R-:W-:Y:S05]  /*8c70*/  @P4 BRA `(.L_x_100) ;  /* 0x0000000000044947 */ /* 0x002fea0003800000 */
[----:B------:R-:W-:Y:S01]  /*8c80*/  BPT.TRAP 0x1 ;  /* 0x000000040000795c */ /* 0x000fe20000300000 */
.L_x_100:
[----:B------:R-:W-:Y:S05]  /*8c90*/  @P0 BRA `(.L_x_101) ;  /* 0x0000000000040947 */ /* 0x000fea0003800000 */
[----:B------:R-:W-:Y:S01]  /*8ca0*/  BPT.TRAP 0x1 ;  /* 0x000000040000795c */ /* 0x000fe20000300000 */
.L_x_101:
        /* <DEDUP_REMOVED lines=16> */
[----:B------:R-:W-:Y:S01]  /*8db0*/  USHF.L.U32 UR35, UR35, 0x6, URZ ;  /* 0x0000000623237899 */ /* 0x000fe2000800063f */
[----:B------:R-:W-:Y:S01]  /*8dc0*/  IADD3 R8, R8, 0x1, RZ ;  /* 0x0000000108087810 */ /* 0x000fe20007ffe0ff */
        /* <DEDUP_REMOVED lines=17> */
.L_x_98:
[----:B------:R-:W-:Y:S05]  /*8ee0*/  BSYNC B1 ;  /* 0x0000000000017941 */ /* 0x000fea0003800000 */
.L_x_97:
[C---:B------:R-:W-:Y:S01]  /*8ef0*/  ISETP.GT.AND P4, PT, R9.reuse, 0x4, PT ;  /* 0x000000040900780c */ /* 0x040fe20003f84270 */
[----:B------:R-:W-:-:S12]  /*8f00*/  VIADD R9, R9, 0xfffffffe ;  /* 0xfffffffe09097836 */ /* 0x000fd80000000000 */
[----:B------:R-:W-:Y:S05]  /*8f10*/  @P4 BRA `(.L_x_102) ;  /* 0xfffffff8004c4947 */ /* 0x000fea000383ffff */
[----:B------:R-:W-:Y:S05]  /*8f20*/  BSYNC B0 ;  /* 0x0000000000007941 */ /* 0x000fea0003800000 */
.L_x_91:
[----:B------:R-:W-:Y:S05]  /*8f30*/  EXIT ;  /* 0x000000000000794d */ /* 0x000fea0003800000 */
.L_x_15:
[----:B-1----:R-:W-:-:S04]  /*8f40*/  IMAD.U32 R7, RZ, RZ, UR5 ;  /* 0x00000005ff077e24 */ /* 0x002fc8000f8e00ff */
[----:B------:R1:W2:Y:S03]  /*8f50*/  SYNCS.PHASECHK.TRANS64.TRYWAIT P1, [R7+URZ+0xa850], R6 ;  /* 0x00a85006070075a7 */ /* 0x0002a6000802017f */
[----:B--2---:R-:W-:Y:S05]  /*8f60*/  @!P1 NANOSLEEP.SYNCS 0x989680 ;  /* 0x009896800000995d */ /* 0x004fea0003900000 */
[----:B------:R-:W2:Y:S02]  /*8f70*/  @!P1 SYNCS.PHASECHK.TRANS64 P1, [R7+URZ+0xa850], R6 ;  /* 0x00a85006070095a7 */ /* 0x000ea4000802007f */
[----:B--2---:R-:W-:Y:S05]  /*8f80*/  @!P1 BRA `(.L_x_15) ;  /* 0xfffffffc00ec9947 */ /* 0x004fea000383ffff */
[----:B------:R-:W-:Y:S05]  /*8f90*/  BRA `(.L_x_103) ;  /* 0xffffff7c00d47947 */ /* 0x000fea000383ffff */
.L_x_17:
[----:B--2---:R-:W-:-:S04]  /*8fa0*/  MOV R2, UR38 ;  /* 0x0000002600027c02 */ /* 0x004fc80008000f00 */
[----:B------:R2:W3:Y:S03]  /*8fb0*/  SYNCS.PHASECHK.TRANS64.TRYWAIT P1, [R2+URZ+0xa800], R9 ;  /* 0x00a80009020075a7 */ /* 0x0004e6000802017f */
[----:B---3--:R-:W-:Y:S05]  /*8fc0*/  @!P1 NANOSLEEP.SYNCS 0x989680 ;  /* 0x009896800000995d */ /* 0x008fea0003900000 */
[----:B------:R-:W3:Y:S02]  /*8fd0*/  @!P1 SYNCS.PHASECHK.TRANS64 P1, [R2+URZ+0xa800], R9 ;  /* 0x00a80009020095a7 */ /* 0x000ee4000802007f */
[----:B---3--:R-:W-:Y:S05]  /*8fe0*/  @!P1 BRA `(.L_x_17) ;  /* 0xfffffffc00ec9947 */ /* 0x008fea000383ffff */
[----:B------:R-:W-:Y:S05]  /*8ff0*/  BRA `(.L_x_104) ;  /* 0xffffff7c00e07947 */ /* 0x000fea000383ffff */
.L_x_18:
[----:B-1----:R-:W-:-:S04]  /*9000*/  IMAD.U32 R7, RZ, RZ, UR19 ;  /* 0x00000013ff077e24 */ /* 0x002fc8000f8e00ff */
[----:B------:R1:W2:Y:S03]  /*9010*/  SYNCS.PHASECHK.TRANS64.TRYWAIT P1, [R7+URZ+-0x8], R2 ;  /* 0xfffff802070075a7 */ /* 0x0002a6000802017f */
[----:B--2---:R-:W-:Y:S05]  /*9020*/  @!P1 NANOSLEEP.SYNCS 0x989680 ;  /* 0x009896800000995d */ /* 0x004fea0003900000 */
[----:B------:R-:W2:Y:S02]  /*9030*/  @!P1 SYNCS.PHASECHK.TRANS64 P1, [R7+URZ+-0x8], R2 ;  /* 0xfffff802070095a7 */ /* 0x000ea4000802007f */
[----:B--2---:R-:W-:Y:S05]  /*9040*/  @!P1 BRA `(.L_x_18) ;  /* 0xfffffffc00ec9947 */ /* 0x004fea000383ffff */
[----:B------:R-:W-:Y:S05]  /*9050*/  BRA `(.L_x_105) ;  /* 0xffffff7c00dc7947 */ /* 0x000fea000383ffff */
.L_x_20:
[----:B-1----:R-:W-:-:S04]  /*9060*/  IMAD.U32 R10, RZ, RZ, UR38 ;  /* 0x00000026ff0a7e24 */ /* 0x002fc8000f8e00ff */
[----:B------:R1:W2:Y:S03]  /*9070*/  SYNCS.PHASECHK.TRANS64.TRYWAIT P1, [R10+URZ+0xa808], R9 ;  /* 0x00a808090a0075a7 */ /* 0x0002a6000802017f */
[----:B--2---:R-:W-:Y:S05]  /*9080*/  @!P1 NANOSLEEP.SYNCS 0x989680 ;  /* 0x009896800000995d */ /* 0x004fea0003900000 */
[----:B------:R-:W2:Y:S02]  /*9090*/  @!P1 SYNCS.PHASECHK.TRANS64 P1, [R10+URZ+0xa808], R9 ;  /* 0x00a808090a0095a7 */ /* 0x000ea4000802007f */
[----:B--2---:R-:W-:Y:S05]  /*90a0*/  @!P1 BRA `(.L_x_20) ;  /* 0xfffffffc00ec9947 */ /* 0x004fea000383ffff */
[----:B------:R-:W-:Y:S05]  /*90b0*/  BRA `(.L_x_106) ;  /* 0xffffff9400507947 */ /* 0x000fea000383ffff */
.L_x_25:
[----:B-1----:R-:W-:-:S04]  /*90c0*/  MOV R4, UR6 ;  /* 0x0000000600047c02 */ /* 0x002fc80008000f00 */
[----:B------:R1:W2:Y:S03]  /*90d0*/  SYNCS.PHASECHK.TRANS64.TRYWAIT P2, [R4+URZ+0xa800], R3 ;  /* 0x00a80003040075a7 */ /* 0x0002a6000804017f */
[----:B--2---:R-:W-:Y:S05]  /*90e0*/  @!P2 NANOSLEEP.SYNCS 0x989680 ;  /* 0x009896800000a95d */ /* 0x004fea0003900000 */
[----:B------:R-:W2:Y:S02]  /*90f0*/  @!P2 SYNCS.PHASECHK.TRANS64 P2, [R4+URZ+0xa800], R3 ;  /* 0x00a800030400a5a7 */ /* 0x000ea4000804007f */
[----:B--2---:R-:W-:Y:S05]  /*9100*/  @!P2 BRA `(.L_x_25) ;  /* 0xfffffffc00eca947 */ /* 0x004fea000383ffff */
[----:B------:R-:W-:Y:S05]  /*9110*/  BRA `(.L_x_107) ;  /* 0xffffff9800b47947 */ /* 0x000fea000383ffff */
.L_x_29:
[----:B-1----:R-:W-:-:S04]  /*9120*/  IMAD.U32 R12, RZ, RZ, UR7 ;  /* 0x00000007ff0c7e24 */ /* 0x002fc8000f8e00ff */
[----:B------:R1:W2:Y:S03]  /*9130*/  SYNCS.PHASECHK.TRANS64.TRYWAIT P2, [R12+URZ+0xa800], R13 ;  /* 0x00a8000d0c0075a7 */ /* 0x0002a6000804017f */
[----:B--2---:R-:W-:Y:S05]  /*9140*/  @!P2 NANOSLEEP.SYNCS 0x989680 ;  /* 0x009896800000a95d */ /* 0x004fea0003900000 */
[----:B------:R-:W2:Y:S02]  /*9150*/  @!P2 SYNCS.PHASECHK.TRANS64 P2, [R12+URZ+0xa800], R13 ;  /* 0x00a8000d0c00a5a7 */ /* 0x000ea4000804007f */
[----:B--2---:R-:W-:Y:S05]  /*9160*/  @!P2 BRA `(.L_x_29) ;  /* 0xfffffffc00eca947 */ /* 0x004fea000383ffff */
[----:B------:R-:W-:Y:S05]  /*9170*/  BRA `(.L_x_28) ;  /* 0xffffffac00987947 */ /* 0x000fea000383ffff */
.L_x_37:
[----:B-1----:R-:W-:-:S04]  /*9180*/  IMAD.U32 R13, RZ, RZ, UR6 ;  /* 0x00000006ff0d7e24 */ /* 0x002fc8000f8e00ff */
[----:B------:R1:W2:Y:S03]  /*9190*/  SYNCS.PHASECHK.TRANS64.TRYWAIT P2, [R13+URZ+0xa800], R4 ;  /* 0x00a800040d0075a7 */ /* 0x0002a6000804017f */
[----:B--2---:R-:W-:Y:S05]  /*91a0*/  @!P2 NANOSLEEP.SYNCS 0x989680 ;  /* 0x009896800000a95d */ /* 0x004fea0003900000 */
[----:B------:R-:W2:Y:S02]  /*91b0*/  @!P2 SYNCS.PHASECHK.TRANS64 P2, [R13+URZ+0xa800], R4 ;  /* 0x00a800040d00a5a7 */ /* 0x000ea4000804007f */
[----:B--2---:R-:W-:Y:S05]  /*91c0*/  @!P2 BRA `(.L_x_37) ;  /* 0xfffffffc00eca947 */ /* 0x004fea000383ffff */
[----:B------:R-:W-:Y:S05]  /*91d0*/  BRA `(.L_x_108) ;  /* 0xffffffb400387947 */ /* 0x000fea000383ffff */
.L_x_41:
[----:B-1----:R-:W-:-:S04]  /*91e0*/  MOV R10, UR7 ;  /* 0x00000007000a7c02 */ /* 0x002fc80008000f00 */
[----:B------:R1:W2:Y:S03]  /*91f0*/  SYNCS.PHASECHK.TRANS64.TRYWAIT P2, [R10+URZ+0xa800], R11 ;  /* 0x00a8000b0a0075a7 */ /* 0x0002a6000804017f */
[----:B--2---:R-:W-:Y:S05]  /*9200*/  @!P2 NANOSLEEP.SYNCS 0x989680 ;  /* 0x009896800000a95d */ /* 0x004fea0003900000 */
[----:B------:R-:W2:Y:S02]  /*9210*/  @!P2 SYNCS.PHASECHK.TRANS64 P2, [R10+URZ+0xa800], R11 ;  /* 0x00a8000b0a00a5a7 */ /* 0x000ea4000804007f */
[----:B--2---:R-:W-:Y:S05]  /*9220*/  @!P2 BRA `(.L_x_41) ;  /* 0xfffffffc00eca947 */ /* 0x004fea000383ffff */
[----:B------:R-:W-:Y:S05]  /*9230*/  BRA `(.L_x_40) ;  /* 0xffffffcc00587947 */ /* 0x000fea000383ffff */
.L_x_57:
[----:B-1----:R-:W-:-:S04]  /*9240*/  IMAD.U32 R3, RZ, RZ, UR19 ;  /* 0x00000013ff037e24 */ /* 0x002fc8000f8e00ff */
[----:B------:R1:W2:Y:S03]  /*9250*/  SYNCS.PHASECHK.TRANS64.TRYWAIT P0, [R3+URZ+0x8], R0 ;  /* 0x00000800030075a7 */ /* 0x0002a6000800017f */
[----:B--2---:R-:W-:Y:S05]  /*9260*/  @!P0 NANOSLEEP.SYNCS 0x989680 ;  /* 0x009896800000895d */ /* 0x004fea0003900000 */
[----:B------:R-:W2:Y:S02]  /*9270*/  @!P0 SYNCS.PHASECHK.TRANS64 P0, [R3+URZ+0x8], R0 ;  /* 0x00000800030085a7 */ /* 0x000ea4000800007f */
[----:B--2---:R-:W-:Y:S05]  /*9280*/  @!P0 BRA `(.L_x_57) ;  /* 0xfffffffc00ec8947 */ /* 0x004fea000383ffff */
[----:B------:R-:W-:Y:S05]  /*9290*/  BRA `(.L_x_109) ;  /* 0xffffffd800287947 */ /* 0x000fea000383ffff */
.L_x_73:
[----:B-1----:R1:W2:Y:S02]  /*92a0*/  SYNCS.PHASECHK.TRANS64.TRYWAIT P0, [R4+URZ+0xa860], R3 ;  /* 0x00a86003040075a7 */ /* 0x0022a4000800017f */
[----:B--2---:R-:W-:Y:S05]  /*92b0*/  @!P0 NANOSLEEP.SYNCS 0x989680 ;  /* 0x009896800000895d */ /* 0x004fea0003900000 */
[----:B------:R-:W2:Y:S02]  /*92c0*/  @!P0 SYNCS.PHASECHK.TRANS64 P0, [R4+URZ+0xa860], R3 ;  /* 0x00a86003040085a7 */ /* 0x000ea4000800007f */
[----:B--2---:R-:W-:Y:S05]  /*92d0*/  @!P0 BRA `(.L_x_73) ;  /* 0xfffffffc00f08947 */ /* 0x004fea000383ffff */
[----:B------:R-:W-:Y:S05]  /*92e0*/  BRA `(.L_x_110) ;  /* 0xffffffe800207947 */ /* 0x000fea000383ffff */
.L_x_78:
[----:B-1----:R1:W2:Y:S02]  /*92f0*/  SYNCS.PHASECHK.TRANS64.TRYWAIT P0, [R2+URZ+0xa828], R5 ;  /* 0x00a82805020075a7 */ /* 0x0022a4000800017f */
[----:B--2---:R-:W-:Y:S05]  /*9300*/  @!P0 NANOSLEEP.SYNCS 0x989680 ;  /* 0x009896800000895d */ /* 0x004fea0003900000 */
[----:B------:R-:W2:Y:S02]  /*9310*/  @!P0 SYNCS.PHASECHK.TRANS64 P0, [R2+URZ+0xa828], R5 ;  /* 0x00a82805020085a7 */ /* 0x000ea4000800007f */
[----:B--2---:R-:W-:Y:S05]  /*9320*/  @!P0 BRA `(.L_x_78) ;  /* 0xfffffffc00f08947 */ /* 0x004fea000383ffff */
[----:B------:R-:W-:Y:S05]  /*9330*/  BRA `(.L_x_111) ;  /* 0xffffffe800d07947 */ /* 0x000fea000383ffff */
.L_x_83:
[----:B-1----:R1:W2:Y:S02]  /*9340*/  SYNCS.PHASECHK.TRANS64.TRYWAIT P0, [R4+URZ+0xa860], R5 ;  /* 0x00a86005040075a7 */ /* 0x0022a4000800017f */
[----:B--2---:R-:W-:Y:S05]  /*9350*/  @!P0 NANOSLEEP.SYNCS 0x989680 ;  /* 0x009896800000895d */ /* 0x004fea0003900000 */
[----:B------:R-:W2:Y:S02]  /*9360*/  @!P0 SYNCS.PHASECHK.TRANS64 P0, [R4+URZ+0xa860], R5 ;  /* 0x00a86005040085a7 */ /* 0x000ea4000800007f */
[----:B--2---:R-:W-:Y:S05]  /*9370*/  @!P0 BRA `(.L_x_83) ;  /* 0xfffffffc00f08947 */ /* 0x004fea000383ffff */
[----:B------:R-:W-:Y:S05]  /*9380*/  BRA `(.L_x_112) ;  /* 0xffffffec00847947 */ /* 0x000fea000383ffff */
.L_x_88:
[----:B-1----:R1:W2:Y:S02]  /*9390*/  SYNCS.PHASECHK.TRANS64.TRYWAIT P0, [R3+URZ+0xa828], R4 ;  /* 0x00a82804030075a7 */ /* 0x0022a4000800017f */
[----:B--2---:R-:W-:Y:S05]  /*93a0*/  @!P0 NANOSLEEP.SYNCS 0x989680 ;  /* 0x009896800000895d */ /* 0x004fea0003900000 */
[----:B------:R-:W2:Y:S02]  /*93b0*/  @!P0 SYNCS.PHASECHK.TRANS64 P0, [R3+URZ+0xa828], R4 ;  /* 0x00a82804030085a7 */ /* 0x000ea4000800007f */
[----:B--2---:R-:W-:Y:S05]  /*93c0*/  @!P0 BRA `(.L_x_88) ;  /* 0xfffffffc00f08947 */ /* 0x004fea000383ffff */
[----:B------:R-:W-:Y:S05]  /*93d0*/  BRA `(.L_x_113) ;  /* 0xfffffff000447947 */ /* 0x000fea000383ffff */
.L_x_94:
[----:B-1----:R1:W2:Y:S02]  /*93e0*/  SYNCS.PHASECHK.TRANS64.TRYWAIT P4, [R7+URZ+0xa828], R4 ;  /* 0x00a82804070075a7 */ /* 0x0022a4000808017f */
[----:B--2---:R-:W-:Y:S05]  /*93f0*/  @!P4 NANOSLEEP.SYNCS 0x989680 ;  /* 0x009896800000c95d */ /* 0x004fea0003900000 */
[----:B------:R-:W2:Y:S02]  /*9400*/  @!P4 SYNCS.PHASECHK.TRANS64 P4, [R7+URZ+0xa828], R4 ;  /* 0x00a828040700c5a7 */ /* 0x000ea4000808007f */
[----:B--2---:R-:W-:Y:S05]  /*9410*/  @!P4 BRA `(.L_x_94) ;  /* 0xfffffffc00f0c947 */ /* 0x004fea000383ffff */
[----:B------:R-:W-:Y:S05]  /*9420*/  BRA `(.L_x_114) ;  /* 0xfffffff4002c7947 */ /* 0x000fea000383ffff */
.L_x_99:
[----:B-1----:R1:W2:Y:S02]  /*9430*/  SYNCS.PHASECHK.TRANS64.TRYWAIT P4, [R4+URZ+0xa828], R7 ;  /* 0x00a82807040075a7 */ /* 0x0022a4000808017f */
[----:B--2---:R-:W-:Y:S05]  /*9440*/  @!P4 NANOSLEEP.SYNCS 0x989680 ;  /* 0x009896800000c95d */ /* 0x004fea0003900000 */
[----:B------:R-:W2:Y:S02]  /*9450*/  @!P4 SYNCS.PHASECHK.TRANS64 P4, [R4+URZ+0xa828], R7 ;  /* 0x00a828070400c5a7 */ /* 0x000ea4000808007f */
[----:B--2---:R-:W-:Y:S05]  /*9460*/  @!P4 BRA `(.L_x_99) ;  /* 0xfffffffc00f0c947 */ /* 0x004fea000383ffff */
[----:B------:R-:W-:Y:S05]  /*9470*/  BRA `(.L_x_115) ;  /* 0xfffffff400ec7947 */ /* 0x000fea000383ffff */
        .weak           $__internal_0_$__cuda_sm20_rcp_rn_f32_slowpath
        .type           $__internal_0_$__cuda_sm20_rcp_rn_f32_slowpath,@function
        .size           $__internal_0_$__cuda_sm20_rcp_rn_f32_slowpath,(.L_x_121 - $__internal_0_$__cuda_sm20_rcp_rn_f32_slowpath)
$__internal_0_$__cuda_sm20_rcp_rn_f32_slowpath:
[----:B------:R-:W-:Y:S01]  /*9480*/  IMAD.SHL.U32 R0, R2, 0x2, RZ ;  /* 0x0000000202007824 */ /* 0x000fe200078e00ff */
[----:B------:R-:W-:Y:S04]  /*9490*/  BSSY B2, `(.L_x_116) ;  /* 0x0000030000027945 */ /* 0x000fe80003800000 */
[----:B------:R-:W-:-:S04]  /*94a0*/  SHF.R.U32.HI R13, RZ, 0x18, R0 ;  /* 0x00000018ff0d7819 */ /* 0x000fc80000011600 */
[----:B------:R-:W-:-:S13]  /*94b0*/  ISETP.NE.U32.AND P0, PT, R13, RZ, PT ;  /* 0x000000ff0d00720c */ /* 0x000fda0003f05070 */
[----:B------:R-:W-:Y:S05]  /*94c0*/  @P0 BRA `(.L_x_117) ;  /* 0x0000000000280947 */ /* 0x000fea0003800000 */
[----:B------:R-:W-:-:S04]  /*94d0*/  SHF.L.U32 R0, R2, 0x1, RZ ;  /* 0x0000000102007819 */ /* 0x000fc800000006ff */
[----:B------:R-:W-:-:S13]  /*94e0*/  ISETP.NE.AND P0, PT, R0, RZ, PT ;  /* 0x000000ff0000720c */ /* 0x000fda0003f05270 */
[----:B------:R-:W-:Y:S01]  /*94f0*/  @P0 FFMA R7, R2, 1.84467440737095516160e+19, RZ ;  /* 0x5f80000002070823 */ /* 0x000fe200000000ff */
[----:B------:R-:W-:Y:S08]  /*9500*/  @!P0 MUFU.RCP R3, R2 ;  /* 0x0000000200038308 */ /* 0x000ff00000001000 */
[----:B------:R-:W1:Y:S02]  /*9510*/  @P0 MUFU.RCP R0, R7 ;  /* 0x0000000700000308 */ /* 0x000e640000001000 */
[----:B-1----:R-:W-:-:S04]  /*9520*/  @P0 FFMA R12, R7, R0, -1 ;  /* 0xbf800000070c0423 */ /* 0x002fc80000000000 */
[----:B------:R-:W-:-:S04]  /*9530*/  @P0 FADD.FTZ R13, -R12, -RZ ;  /* 0x800000ff0c0d0221 */ /* 0x000fc80000010100 */
[----:B------:R-:W-:-:S04]  /*9540*/  @P0 FFMA R0, R0, R13, R0 ;  /* 0x0000000d00000223 */ /* 0x000fc80000000000 */
[----:B------:R-:W-:Y:S01]  /*9550*/  @P0 FFMA R3, R0, 1.84467440737095516160e+19, RZ ;  /* 0x5f80000000030823 */ /* 0x000fe200000000ff */
[----:B------:R-:W-:Y:S06]  /*9560*/  BRA `(.L_x_118) ;  /* 0x0000000000887947 */ /* 0x000fec0003800000 */
.L_x_117:
[----:B------:R-:W-:-:S05]  /*9570*/  VIADD R19, R13, 0xffffff03 ;  /* 0xffffff030d137836 */ /* 0x000fca0000000000 */
[----:B------:R-:W-:-:S13]  /*9580*/  ISETP.GT.U32.AND P0, PT, R19, 0x1, PT ;  /* 0x000000011300780c */ /* 0x000fda0003f04070 */
[----:B------:R-:W-:Y:S05]  /*9590*/  @P0 BRA `(.L_x_119) ;  /* 0x0000000000780947 */ /* 0x000fea0003800000 */
[----:B------:R-:W-:Y:S01]  /*95a0*/  LOP3.LUT R0, R2, 0x7fffff, RZ, 0xc0, !PT ;  /* 0x007fffff02007812 */ /* 0x000fe200078ec0ff */
[----:B------:R-:W-:-:S03]  /*95b0*/  IMAD.MOV.U32 R14, RZ, RZ, 0x3 ;  /* 0x00000003ff0e7424 */ /* 0x000fc600078e00ff */
[----:B------:R-:W-:Y:S02]  /*95c0*/  LOP3.LUT R0, R0, 0x3f800000, RZ, 0xfc, !PT ;  /* 0x3f80000000007812 */ /* 0x000fe400078efcff */
[----:B------:R-:W-:Y:S02]  /*95d0*/  SHF.L.U32 R14, R14, R19, RZ ;  /* 0x000000130e0e7219 */ /* 0x000fe400000006ff */
[----:B------:R-:W1:Y:S02]  /*95e0*/  MUFU.RCP R3, R0 ;  /* 0x0000000000037308 */ /* 0x000e640000001000 */
[----:B-1----:R-:W-:-:S04]  /*95f0*/  FFMA R7, R0, R3, -1 ;  /* 0xbf80000000077423 */ /* 0x002fc80000000003 */
[----:B------:R-:W-:-:S04]  /*9600*/  FADD.FTZ R12, -R7, -RZ ;  /* 0x800000ff070c7221 */ /* 0x000fc80000010100 */
[CCC-:B------:R-:W-:Y:S01]  /*9610*/  FFMA.RM R7, R3.reuse, R12.reuse, R3.reuse ;  /* 0x0000000c03077223 */ /* 0x1c0fe20000004003 */
[----:B------:R-:W-:-:S04]  /*9620*/  FFMA.RP R12, R3, R12, R3 ;  /* 0x0000000c030c7223 */ /* 0x000fc80000008003 */
[C---:B------:R-:W-:Y:S02]  /*9630*/  LOP3.LUT R3, R7.reuse, 0x7fffff, RZ, 0xc0, !PT ;  /* 0x007fffff07037812 */ /* 0x040fe400078ec0ff */
[----:B------:R-:W-:Y:S02]  /*9640*/  FSETP.NEU.FTZ.AND P0, PT, R7, R12, PT ;  /* 0x0000000c0700720b */ /* 0x000fe40003f1d000 */
[----:B------:R-:W-:Y:S02]  /*9650*/  LOP3.LUT R3, R3, 0x800000, RZ, 0xfc, !PT ;  /* 0x0080000003037812 */ /* 0x000fe400078efcff */
[----:B------:R-:W-:Y:S02]  /*9660*/  SEL R7, RZ, 0xffffffff, !P0 ;  /* 0xffffffffff077807 */ /* 0x000fe40004000000 */
[----:B------:R-:W-:Y:S02]  /*9670*/  LOP3.LUT R14, R14, R3, RZ, 0xc0, !PT ;  /* 0x000000030e0e7212 */ /* 0x000fe400078ec0ff */
[----:B------:R-:W-:-:S02]  /*9680*/  IADD3 R0, -R7, RZ, RZ ;  /* 0x000000ff07007210 */ /* 0x000fc40007ffe1ff */
[-C--:B------:R-:W-:Y:S02]  /*9690*/  SHF.R.U32.HI R14, RZ, R19.reuse, R14 ;  /* 0x00000013ff0e7219 */ /* 0x080fe4000001160e */
[----:B------:R-:W-:Y:S02]  /*96a0*/  LOP3.LUT P1, RZ, R0, R19, R3, 0xf8, !PT ;  /* 0x0000001300ff7212 */ /* 0x000fe4000782f803 */
[C---:B------:R-:W-:Y:S02]  /*96b0*/  LOP3.LUT P0, RZ, R14.reuse, 0x1, RZ, 0xc0, !PT ;  /* 0x000000010eff7812 */ /* 0x040fe4000780c0ff */
[----:B------:R-:W-:-:S04]  /*96c0*/  LOP3.LUT P2, RZ, R14, 0x2, RZ, 0xc0, !PT ;  /* 0x000000020eff7812 */ /* 0x000fc8000784c0ff */
[----:B------:R-:W-:Y:S02]  /*96d0*/  PLOP3.LUT P0, PT, P0, P1, P2, 0xe0, 0x0 ;  /* 0x000000000000781c */ /* 0x000fe40000703c20 */
[----:B------:R-:W-:Y:S02]  /*96e0*/  LOP3.LUT P1, RZ, R2, 0x7fffff, RZ, 0xc0, !PT ;  /* 0x007fffff02ff7812 */ /* 0x000fe4000782c0ff */
[----:B------:R-:W-:-:S05]  /*96f0*/  SEL R0, RZ, 0x1, !P0 ;  /* 0x00000001ff007807 */ /* 0x000fca0004000000 */
[----:B------:R-:W-:-:S05]  /*9700*/  IMAD.MOV R0, RZ, RZ, -R0 ;  /* 0x000000ffff007224 */ /* 0x000fca00078e0a00 */
[----:B------:R-:W-:Y:S01]  /*9710*/  ISETP.GE.AND P0, PT, R0, RZ, PT ;  /* 0x000000ff0000720c */ /* 0x000fe20003f06270 */
[----:B------:R-:W-:-:S05]  /*9720*/  VIADD R0, R13, 0xffffff04 ;  /* 0xffffff040d007836 */ /* 0x000fca0000000000 */
[----:B------:R-:W-:-:S07]  /*9730*/  SHF.R.U32.HI R3, RZ, R0, R3 ;  /* 0x00000000ff037219 */ /* 0x000fce0000011603 */
[----:B------:R-:W-:-:S05]  /*9740*/  @!P0 IADD3 R3, R3, 0x1, RZ ;  /* 0x0000000103038810 */ /* 0x000fca0007ffe0ff */
[----:B------:R-:W-:-:S05]  /*9750*/  @!P1 IMAD.SHL.U32 R3, R3, 0x2, RZ ;  /* 0x0000000203039824 */ /* 0x000fca00078e00ff */
[----:B------:R-:W-:Y:S01]  /*9760*/  LOP3.LUT R3, R3, 0x80000000, R2, 0xf8, !PT ;  /* 0x8000000003037812 */ /* 0x000fe200078ef802 */
[----:B------:R-:W-:Y:S06]  /*9770*/  BRA `(.L_x_118) ;  /* 0x0000000000047947 */ /* 0x000fec0003800000 */
.L_x_119:
[----:B------:R1:W2:Y:S02]  /*9780*/  MUFU.RCP R3, R2 ;  /* 0x0000000200037308 */ /* 0x0002a40000001000 */
.L_x_118:
[----:B------:R-:W-:Y:S05]  /*9790*/  BSYNC B2 ;  /* 0x0000000000027941 */ /* 0x000fea0003800000 */
.L_x_116:
[----:B--2---:R-:W-:Y:S01]  /*97a0*/  IMAD.MOV.U32 R0, RZ, RZ, R3 ;  /* 0x000000ffff007224 */ /* 0x004fe200078e0003 */
[----:B-1----:R-:W-:Y:S01]  /*97b0*/  MOV R2, R15 ;  /* 0x0000000f00027202 */ /* 0x002fe20000000f00 */
[----:B------:R-:W-:-:S04]  /*97c0*/  IMAD.MOV.U32 R3, RZ, RZ, 0x0 ;  /* 0x00000000ff037424 */ /* 0x000fc800078e00ff */
[----:B------:R-:W-:Y:S05]  /*97d0*/  RET.REL.NODEC R2 `(_ZN7cutlass13device_kernelINS_4fmha6kernel28FmhaKernelTmaWarpSpecializedINS1_10collective30FmhaMainloopTmaWarpSpecializedINS_6half_tEffN4cute5tupleIJNS7_1CILi128EEENS9_ILi64EEENS9_ILi48EEEEEENS8_IJiNS9_ILi1EEENS8_IJiiEEEEEESG_SG_NS4_12CausalFusionEJEEENS4_15FmhaFwdEpilogueIS6_fNS8_IJSB_SC_SB_EEEEENS2_23IndividualTileSchedulerEJEEEEEvNT_6ParamsE) ;  /* 0xffffff6802087950 */ /* 0x000fea0003c3ffff */
.L_x_120:
[----:B------:R-:W-:-:S00]  /*97e0*/  BRA `(.L_x_120) ;  /* 0xfffffffc00fc7947 */ /* 0x000fc0000383ffff */
[----:B------:R-:W-:-:S00]  /*97f0*/  NOP ;  /* 0x0000000000007918 */ /* 0x000fc00000000000 */
        /* <DEDUP_REMOVED lines=8> */
.L_x_121:


//--------------------- .nv.global.init           --------------------------
	.section	.nv.global.init,"aw",@progbits
.nv.global.init:
	.type		$str$24,@object
	.size		$str$24,($str$25 - $str$24)
$str$24:
        /*0000*/ 	.byte	0x28, 0x61, 0x64, 0x64, 0x72, 0x65, 0x73, 0x73, 0x20, 0x26, 0x20, 0x6d, 0x61, 0x73, 0x6b, 0x29
        /*0010*/ 	.byte	0x20, 0x3d, 0x3d, 0x20, 0x30, 0x00
	.type		$str$25,@object
	.size		$str$25,(__unnamed_1 - $str$25)
$str$25:
        /*0016*/ 	.byte	0x2f, 0x74, 0x6d, 0x70, 0x2f, 0x63, 0x75, 0x74, 0x6c, 0x61, 0x73, 0x73, 0x5f, 0x73, 0x77, 0x65
        /*0026*/ 	.byte	0x65, 0x70, 0x5f, 0x73, 0x72, 0x63, 0x2f, 0x69, 0x6e, 0x63, 0x6c, 0x75, 0x64, 0x65, 0x2f, 0x63
        /*0036*/ 	.byte	0x75, 0x74, 0x65, 0x2f, 0x70, 0x6f, 0x69, 0x6e, 0x74, 0x65, 0x72, 0x5f, 0x66, 0x6c, 0x61, 0x67
        /*0046*/ 	.byte	0x67, 0x65, 0x64, 0x2e, 0x68, 0x70, 0x70, 0x00
	.type		__unnamed_1,@object
	.size		__unnamed_1,(__unnamed_2 - __unnamed_1)
__unnamed_1:
        /*004e*/ 	.byte	0x61, 0x75, 0x74, 0x6f, 0x20, 0x63, 0x75, 0x74, 0x65, 0x3a, 0x3a, 0x61, 0x73, 0x5f, 0x70, 0x6f
        /* <DEDUP_REMOVED lines=27> */
        /*020e*/ 	.byte	0x3e, 0x3e, 0x3e, 0x3e, 0x3e, 0x5d, 0x00
	.type		__unnamed_2,@object
	.size		__unnamed_2,(.L_1 - __unnamed_2)
__unnamed_2:
        /* <DEDUP_REMOVED lines=29> */
.L_1:


//--------------------- .nv.shared._ZN7cutlass13device_kernelINS_4fmha6kernel28FmhaKernelTmaWarpSpecializedINS1_10collective30FmhaMainloopTmaWarpSpecializedINS_6half_tEffN4cute5tupleIJNS7_1CILi128EEENS9_ILi64EEENS9_ILi48EEEEEENS8_IJiNS9_ILi1EEENS8_IJiiEEEEEESG_SG_NS4_12CausalFusionEJEEENS4_15FmhaFwdEpilogueIS6_fNS8_IJSB_SC_SB_EEEEENS2_23IndividualTileSchedulerEJEEEEEvNT_6ParamsE --------------------------
	.section	.nv.shared._ZN7cutlass13device_kernelINS_4fmha6kernel28FmhaKernelTmaWarpSpecializedINS1_10collective30FmhaMainloopTmaWarpSpecializedINS_6half_tEffN4cute5tupleIJNS7_1CILi128EEENS9_ILi64EEENS9_ILi48EEEEEENS8_IJiNS9_ILi1EEENS8_IJiiEEEEEESG_SG_NS4_12CausalFusionEJEEENS4_15FmhaFwdEpilogueIS6_fNS8_IJSB_SC_SB_EEEEENS2_23IndividualTileSchedulerEJEEEEEvNT_6ParamsE,"aw",@nobits
	.sectionflags	@""
	.align	16
	.zero		1024


//--------------------- .nv.shared.reserved.0     --------------------------
	.section	.nv.shared.reserved.0,"aw",@nobits
	.weak		__nv_reservedSMEM_offset_0_alias
	.size		__nv_reservedSMEM_offset_0_alias, 0, 0
	.other		__nv_reservedSMEM_offset_0_alias,@"STO_CUDA_RESERVED_SHARED STV_DEFAULT"
__nv_reservedSMEM_offset_0_alias:
	.zero		0


//--------------------- .nv.global                --------------------------
	.section	.nv.global,"aw",@nobits
.nv.global:
	.type		_ZN39_INTERNAL_2649d325_4_k_cu_394bffa3_29434cute1_E,@object
	.size		_ZN39_INTERNAL_2649d325_4_k_cu_394bffa3_29434cute1_E,(_ZN39_INTERNAL_2649d325_4_k_cu_394bffa3_29434cuda3std3__45__cpo6cbeginE - _ZN39_INTERNAL_2649d325_4_k_cu_394bffa3_29434cute1_E)
_ZN39_INTERNAL_2649d325_4_k_cu_394bffa3_29434cute1_E:
	.zero		1
	.type		_ZN39_INTERNAL_2649d325_4_k_cu_394bffa3_29434cuda3std3__45__cpo6cbeginE,@object
	.size		_ZN39_INTERNAL_2649d325_4_k_cu_394bffa3_29434cuda3std3__45__cpo6cbeginE,(_ZN39_INTERNAL_2649d325_4_k_cu_394bffa3_29434cuda3std3__48in_placeE - _ZN39_INTERNAL_2649d325_4_k_cu_394bffa3_29434cuda3std3__45__cpo6cbeginE)
_ZN39_INTERNAL_2649d325_4_k_cu_394bffa3_29434cuda3std3__45__cpo6cbeginE:
	.zero		1
	.type		_ZN39_INTERNAL_2649d325_4_k_cu_394bffa3_29434cuda3std3__48in_placeE,@object
	.size		_ZN39_INTERNAL_2649d325_4_k_cu_394bffa3_29434cuda3std3__48in_placeE,(_ZN39_INTERNAL_2649d325_4_k_cu_394bffa3_29434cuda3std6ranges3__45__cpo9iter_moveE - _ZN39_INTERNAL_2649d325_4_k_cu_394bffa3_29434cuda3std3__48in_placeE)
_ZN39_INTERNAL_2649d325_4_k_cu_394bffa3_29434cuda3std3__48in_placeE:
	.zero		1
	.type		_ZN39_INTERNAL_2649d325_4_k_cu_394bffa3_29434cuda3std6ranges3__45__cpo9iter_moveE,@object
	.size		_ZN39_INTERNAL_2649d325_4_k_cu_394bffa3_29434cuda3std6ranges3__45__cpo9iter_moveE,(_ZN39_INTERNAL_2649d325_4_k_cu_394bffa3_29434cuda3std3__45__cpo5beginE - _ZN39_INTERNAL_2649d325_4_k_cu_394bffa3_29434cuda3std6ranges3__45__cpo9iter_moveE)
_ZN39_INTERNAL_2649d325_4_k_cu_394bffa3_29434cuda3std6ranges3__45__cpo9iter_moveE:
	.zero		1
	.type		_ZN39_INTERNAL_2649d325_4_k_cu_394bffa3_29434cuda3std3__45__cpo5beginE,@object
	.size		_ZN39_INTERNAL_2649d325_4_k_cu_394bffa3_29434cuda3std3__45__cpo5beginE,(_ZN39_INTERNAL_2649d325_4_k_cu_394bffa3_29434cuda3std3__441_GLOBAL__N__2649d325_4_k_cu_394bffa3_29436ignoreE - _ZN39_INTERNAL_2649d325_4_k_cu_394bffa3_29434cuda3std3__45__cpo5beginE)
_ZN39_INTERNAL_2649d325_4_k_cu_394bffa3_29434cuda3std3__45__cpo5beginE:
	.zero		1
	.type		_ZN39_INTERNAL_2649d325_4_k_cu_394bffa3_29434cuda3std3__441_GLOBAL__N__2649d325_4_k_cu_394bffa3_29436ignoreE,@object
	.size		_ZN39_INTERNAL_2649d325_4_k_cu_394bffa3_29434cuda3std3__441_GLOBAL__N__2649d325_4_k_cu_394bffa3_29436ignoreE,(_ZN39_INTERNAL_2649d325_4_k_cu_394bffa3_29434cute7productE - _ZN39_INTERNAL_2649d325_4_k_cu_394bffa3_29434cuda3std3__441_GLOBAL__N__2649d325_4_k_cu_394bffa3_29436ignoreE)
_ZN39_INTERNAL_2649d325_4_k_cu_394bffa3_29434cuda3std3__441_GLOBAL__N__2649d325_4_k_cu_394bffa3_29436ignoreE:
	.zero		1
	.type		_ZN39_INTERNAL_2649d325_4_k_cu_394bffa3_29434cute7productE,@object
	.size		_ZN39_INTERNAL_2649d325_4_k_cu_394bffa3_29434cute7productE,(_ZN39_INTERNAL_2649d325_4_k_cu_394bffa3_29434cuda3std3__45__cpo3endE - _ZN39_INTERNAL_2649d325_4_k_cu_394bffa3_29434cute7productE)
_ZN39_INTERNAL_2649d325_4_k_cu_394bffa3_29434cute7productE:
	.zero		1
	.type		_ZN39_INTERNAL_2649d325_4_k_cu_394bffa3_29434cuda3std3__45__cpo3endE,@object
	.size		_ZN39_INTERNAL_2649d325_4_k_cu_394bffa3_29434cuda3std3__45__cpo3endE,(_ZN39_INTERNAL_2649d325_4_k_cu_394bffa3_29434cuda3std3__419piecewise_constructE - _ZN39_INTERNAL_2649d325_4_k_cu_394bffa3_29434cuda3std3__45__cpo3endE)
_ZN39_INTERNAL_2649d325_4_k_cu_394bffa3_29434cuda3std3__45__cpo3endE:
	.zero		1
	.type		_ZN39_INTERNAL_2649d325_4_k_cu_394bffa3_29434cuda3std3__419piecewise_constructE,@object
	.size		_ZN39_INTERNAL_2649d325_4_k_cu_394bffa3_29434cuda3std3__419piecewise_constructE,(_ZN39_INTERNAL_2649d325_4_k_cu_394bffa3_29434cuda3std3__45__cpo4cendE - _ZN39_INTERNAL_2649d325_4_k_cu_394bffa3_29434cuda3std3__419piecewise_constructE)
_ZN39_INTERNAL_2649d325_4_k_cu_394bffa3_29434cuda3std3__419piecewise_constructE:
	.zero		1
	.type		_ZN39_INTERNAL_2649d325_4_k_cu_394bffa3_29434cuda3std3__45__cpo4cendE,@object
	.size		_ZN39_INTERNAL_2649d325_4_k_cu_394bffa3_29434cuda3std3__45__cpo4cendE,(_ZN39_INTERNAL_2649d325_4_k_cu_394bffa3_29434cuda3std6ranges3__45__cpo4swapE - _ZN39_INTERNAL_2649d325_4_k_cu_394bffa3_29434cuda3std3__45__cpo4cendE)
_ZN39_INTERNAL_2649d325_4_k_cu_394bffa3_29434cuda3std3__45__cpo4cendE:
	.zero		1
	.type		_ZN39_INTERNAL_2649d325_4_k_cu_394bffa3_29434cuda3std6ranges3__45__cpo4swapE,@object
	.size		_ZN39_INTERNAL_2649d325_4_k_cu_394bffa3_29434cuda3std6ranges3__45__cpo4swapE,(.L_9 - _ZN39_INTERNAL_2649d325_4_k_cu_394bffa3_29434cuda3std6ranges3__45__cpo4swapE)
_ZN39_INTERNAL_2649d325_4_k_cu_394bffa3_29434cuda3std6ranges3__45__cpo4swapE:
	.zero		1
.L_9:


//--------------------- .nv.constant0._ZN7cutlass13device_kernelINS_4fmha6kernel28FmhaKernelTmaWarpSpecializedINS1_10collective30FmhaMainloopTmaWarpSpecializedINS_6half_tEffN4cute5tupleIJNS7_1CILi128EEENS9_ILi64EEENS9_ILi48EEEEEENS8_IJiNS9_ILi1EEENS8_IJiiEEEEEESG_SG_NS4_12CausalFusionEJEEENS4_15FmhaFwdEpilogueIS6_fNS8_IJSB_SC_SB_EEEEENS2_23IndividualTileSchedulerEJEEEEEvNT_6ParamsE --------------------------
	.section	.nv.constant0._ZN7cutlass13device_kernelINS_4fmha6kernel28FmhaKernelTmaWarpSpecializedINS1_10collective30FmhaMainloopTmaWarpSpecializedINS_6half_tEffN4cute5tupleIJNS7_1CILi128EEENS9_ILi64EEENS9_ILi48EEEEEENS8_IJiNS9_ILi1EEENS8_IJiiEEEEEESG_SG_NS4_12CausalFusionEJEEENS4_15FmhaFwdEpilogueIS6_fNS8_IJSB_SC_SB_EEEEENS2_23IndividualTileSchedulerEJEEEEEvNT_6ParamsE,"a",@progbits
	.sectionflags	@""
	.align	4
.nv.constant0._ZN7cutlass13device_kernelINS_4fmha6kernel28FmhaKernelTmaWarpSpecializedINS1_10collective30FmhaMainloopTmaWarpSpecializedINS_6half_tEffN4cute5tupleIJNS7_1CILi128EEENS9_ILi64EEENS9_ILi48EEEEEENS8_IJiNS9_ILi1EEENS8_IJiiEEEEEESG_SG_NS4_12CausalFusionEJEEENS4_15FmhaFwdEpilogueIS6_fNS8_IJSB_SC_SB_EEEEENS2_23IndividualTileSchedulerEJEEEEEvNT_6ParamsE:
	.zero		2688


//--------------------- SYMBOLS --------------------------

	.type		.nv.reservedSmem.offset0,@object
	.size		.nv.reservedSmem.offset0,0x4
	.type		__assertfail,@function
